//
// Generated by NVIDIA NVVM Compiler
//
// Compiler Build ID: CL-36424714
// Cuda compilation tools, release 13.0, V13.0.88
// Based on NVVM 20.0.0
//

.version 9.0
.target sm_100
.address_size 64

	// .globl	mine_kernel
.global .align 4 .b8 _ZZ6sha256PKhiPhE1k[256] = {152, 47, 138, 66, 145, 68, 55, 113, 207, 251, 192, 181, 165, 219, 181, 233, 91, 194, 86, 57, 241, 17, 241, 89, 164, 130, 63, 146, 213, 94, 28, 171, 152, 170, 7, 216, 1, 91, 131, 18, 190, 133, 49, 36, 195, 125, 12, 85, 116, 93, 190, 114, 254, 177, 222, 128, 167, 6, 220, 155, 116, 241, 155, 193, 193, 105, 155, 228, 134, 71, 190, 239, 198, 157, 193, 15, 204, 161, 12, 36, 111, 44, 233, 45, 170, 132, 116, 74, 220, 169, 176, 92, 218, 136, 249, 118, 82, 81, 62, 152, 109, 198, 49, 168, 200, 39, 3, 176, 199, 127, 89, 191, 243, 11, 224, 198, 71, 145, 167, 213, 81, 99, 202, 6, 103, 41, 41, 20, 133, 10, 183, 39, 56, 33, 27, 46, 252, 109, 44, 77, 19, 13, 56, 83, 84, 115, 10, 101, 187, 10, 106, 118, 46, 201, 194, 129, 133, 44, 114, 146, 161, 232, 191, 162, 75, 102, 26, 168, 112, 139, 75, 194, 163, 81, 108, 199, 25, 232, 146, 209, 36, 6, 153, 214, 133, 53, 14, 244, 112, 160, 106, 16, 22, 193, 164, 25, 8, 108, 55, 30, 76, 119, 72, 39, 181, 188, 176, 52, 179, 12, 28, 57, 74, 170, 216, 78, 79, 202, 156, 91, 243, 111, 46, 104, 238, 130, 143, 116, 111, 99, 165, 120, 20, 120, 200, 132, 8, 2, 199, 140, 250, 255, 190, 144, 235, 108, 80, 164, 247, 163, 249, 190, 242, 120, 113, 198};

.visible .entry mine_kernel(
	.param .u64 .ptr .align 1 mine_kernel_param_0,
	.param .u32 mine_kernel_param_1,
	.param .u64 .ptr .align 1 mine_kernel_param_2,
	.param .u32 mine_kernel_param_3,
	.param .u64 mine_kernel_param_4,
	.param .u64 mine_kernel_param_5,
	.param .u32 mine_kernel_param_6,
	.param .u64 .ptr .align 1 mine_kernel_param_7,
	.param .u64 .ptr .align 1 mine_kernel_param_8,
	.param .u64 .ptr .align 1 mine_kernel_param_9
)
{
	.local .align 16 .b8 	__local_depot0[736];
	.reg .b64 	%SP;
	.reg .b64 	%SPL;
	.reg .pred 	%p<51>;
	.reg .b16 	%rs<125>;
	.reg .b32 	%r<866>;
	.reg .b64 	%rd<115>;

	mov.u64 	%SPL, __local_depot0;
	ld.param.u64 	%rd33, [mine_kernel_param_0];
	ld.param.u32 	%r127, [mine_kernel_param_1];
	ld.param.u64 	%rd34, [mine_kernel_param_2];
	ld.param.u32 	%r128, [mine_kernel_param_3];
	ld.param.u64 	%rd29, [mine_kernel_param_4];
	ld.param.u64 	%rd30, [mine_kernel_param_5];
	ld.param.u32 	%r129, [mine_kernel_param_6];
	ld.param.u64 	%rd35, [mine_kernel_param_7];
	cvta.to.global.u64 	%rd1, %rd33;
	cvta.to.global.u64 	%rd2, %rd34;
	cvta.to.global.u64 	%rd3, %rd35;
	add.u64 	%rd4, %SPL, 0;
	add.u64 	%rd5, %SPL, 0;
	add.u64 	%rd6, %SPL, 256;
	add.u64 	%rd7, %SPL, 512;
	add.u64 	%rd8, %SPL, 704;
	mov.u32 	%r130, %ctaid.x;
	mov.u32 	%r131, %ntid.x;
	cvt.u64.u32 	%rd9, %r131;
	mul.wide.u32 	%rd41, %r130, %r131;
	mov.u32 	%r132, %tid.x;
	cvt.u64.u32 	%rd42, %r132;
	add.s64 	%rd112, %rd41, %rd42;
	setp.ge.u64 	%p1, %rd112, %rd30;
	@%p1 bra 	$L__BB0_71;
	shr.u32 	%r133, %r129, 1;
	and.b32  	%r1, %r129, 1;
	cvt.u64.u32 	%rd43, %r133;
	add.s64 	%rd11, %rd8, %rd43;
	max.u32 	%r2, %r133, 1;
	and.b32  	%r3, %r127, 15;
	and.b32  	%r4, %r127, 7;
	and.b32  	%r5, %r128, 15;
	and.b32  	%r6, %r128, 7;
	and.b32  	%r7, %r127, 2147483632;
	and.b32  	%r8, %r127, 3;
	and.b32  	%r9, %r128, 2147483632;
	and.b32  	%r10, %r128, 3;
	neg.s32 	%r11, %r7;
	mov.u32 	%r134, %nctaid.x;
	cvt.u64.u32 	%rd44, %r134;
	mul.lo.s64 	%rd12, %rd9, %rd44;
$L__BB0_2:
	atom.global.or.b32 	%r135, [%rd3], 0;
	setp.ne.s32 	%p2, %r135, 0;
	@%p2 bra 	$L__BB0_71;
	setp.lt.s32 	%p3, %r127, 1;
	add.s64 	%rd14, %rd112, %rd29;
	mov.b32 	%r810, 0;
	@%p3 bra 	$L__BB0_17;
	setp.lt.u32 	%p4, %r127, 16;
	mov.b32 	%r807, 0;
	@%p4 bra 	$L__BB0_7;
	add.s64 	%rd113, %rd1, 7;
	mov.u64 	%rd114, %rd7;
	mov.u32 	%r809, %r11;
$L__BB0_6:
	.pragma "nounroll";
	ld.global.u8 	%r138, [%rd113+8];
	ld.global.u8 	%r139, [%rd113+7];
	prmt.b32 	%r140, %r139, %r138, 0x3340U;
	ld.global.u8 	%r141, [%rd113+6];
	ld.global.u8 	%r142, [%rd113+5];
	prmt.b32 	%r143, %r142, %r141, 0x3340U;
	prmt.b32 	%r144, %r143, %r140, 0x5410U;
	ld.global.u8 	%r145, [%rd113+4];
	ld.global.u8 	%r146, [%rd113+3];
	prmt.b32 	%r147, %r146, %r145, 0x3340U;
	ld.global.u8 	%r148, [%rd113+2];
	ld.global.u8 	%r149, [%rd113+1];
	prmt.b32 	%r150, %r149, %r148, 0x3340U;
	prmt.b32 	%r151, %r150, %r147, 0x5410U;
	ld.global.u8 	%r152, [%rd113];
	ld.global.u8 	%r153, [%rd113+-1];
	prmt.b32 	%r154, %r153, %r152, 0x3340U;
	ld.global.u8 	%r155, [%rd113+-2];
	ld.global.u8 	%r156, [%rd113+-3];
	prmt.b32 	%r157, %r156, %r155, 0x3340U;
	prmt.b32 	%r158, %r157, %r154, 0x5410U;
	ld.global.u8 	%r159, [%rd113+-4];
	ld.global.u8 	%r160, [%rd113+-5];
	prmt.b32 	%r161, %r160, %r159, 0x3340U;
	ld.global.u8 	%r162, [%rd113+-6];
	ld.global.u8 	%r163, [%rd113+-7];
	prmt.b32 	%r164, %r163, %r162, 0x3340U;
	prmt.b32 	%r165, %r164, %r161, 0x5410U;
	st.local.v4.b32 	[%rd114], {%r165, %r158, %r151, %r144};
	add.s32 	%r809, %r809, 16;
	add.s64 	%rd114, %rd114, 16;
	add.s64 	%rd113, %rd113, 16;
	setp.eq.s32 	%p5, %r809, 0;
	mov.u32 	%r807, %r7;
	@%p5 bra 	$L__BB0_7;
	bra.uni 	$L__BB0_6;
$L__BB0_7:
	setp.eq.s32 	%p6, %r3, 0;
	mov.u32 	%r810, %r127;
	@%p6 bra 	$L__BB0_17;
	add.s32 	%r166, %r3, -1;
	setp.lt.u32 	%p7, %r166, 7;
	@%p7 bra 	$L__BB0_10;
	cvt.u64.u32 	%rd45, %r807;
	add.s64 	%rd46, %rd1, %rd45;
	ld.global.u8 	%rs33, [%rd46];
	add.s64 	%rd47, %rd7, %rd45;
	st.local.u8 	[%rd47], %rs33;
	ld.global.u8 	%rs34, [%rd46+1];
	st.local.u8 	[%rd47+1], %rs34;
	ld.global.u8 	%rs35, [%rd46+2];
	st.local.u8 	[%rd47+2], %rs35;
	ld.global.u8 	%rs36, [%rd46+3];
	st.local.u8 	[%rd47+3], %rs36;
	ld.global.u8 	%rs37, [%rd46+4];
	st.local.u8 	[%rd47+4], %rs37;
	ld.global.u8 	%rs38, [%rd46+5];
	st.local.u8 	[%rd47+5], %rs38;
	ld.global.u8 	%rs39, [%rd46+6];
	st.local.u8 	[%rd47+6], %rs39;
	ld.global.u8 	%rs40, [%rd46+7];
	st.local.u8 	[%rd47+7], %rs40;
	add.s32 	%r807, %r807, 8;
$L__BB0_10:
	setp.eq.s32 	%p8, %r4, 0;
	mov.u32 	%r810, %r127;
	@%p8 bra 	$L__BB0_17;
	add.s32 	%r167, %r4, -1;
	setp.lt.u32 	%p9, %r167, 3;
	@%p9 bra 	$L__BB0_13;
	cvt.u64.u32 	%rd48, %r807;
	add.s64 	%rd49, %rd1, %rd48;
	ld.global.u8 	%rs41, [%rd49];
	add.s64 	%rd50, %rd7, %rd48;
	st.local.u8 	[%rd50], %rs41;
	ld.global.u8 	%rs42, [%rd49+1];
	st.local.u8 	[%rd50+1], %rs42;
	ld.global.u8 	%rs43, [%rd49+2];
	st.local.u8 	[%rd50+2], %rs43;
	ld.global.u8 	%rs44, [%rd49+3];
	st.local.u8 	[%rd50+3], %rs44;
	add.s32 	%r807, %r807, 4;
$L__BB0_13:
	setp.eq.s32 	%p10, %r8, 0;
	mov.u32 	%r810, %r127;
	@%p10 bra 	$L__BB0_17;
	setp.eq.s32 	%p11, %r8, 1;
	cvt.u64.u32 	%rd51, %r807;
	add.s64 	%rd16, %rd1, %rd51;
	ld.global.u8 	%rs45, [%rd16];
	add.s64 	%rd17, %rd7, %rd51;
	st.local.u8 	[%rd17], %rs45;
	mov.u32 	%r810, %r127;
	@%p11 bra 	$L__BB0_17;
	setp.eq.s32 	%p12, %r8, 2;
	ld.global.u8 	%rs46, [%rd16+1];
	st.local.u8 	[%rd17+1], %rs46;
	mov.u32 	%r810, %r127;
	@%p12 bra 	$L__BB0_17;
	ld.global.u8 	%rs47, [%rd16+2];
	st.local.u8 	[%rd17+2], %rs47;
	mov.u32 	%r810, %r127;
$L__BB0_17:
	setp.gt.s32 	%p13, %r128, 0;
	cvt.u64.u32 	%rd52, %r810;
	add.s64 	%rd53, %rd7, %rd52;
	st.local.u8 	[%rd53], %rd14;
	shr.u64 	%rd54, %rd14, 8;
	st.local.u8 	[%rd53+1], %rd54;
	shr.u64 	%rd55, %rd14, 16;
	st.local.u8 	[%rd53+2], %rd55;
	shr.u64 	%rd56, %rd14, 24;
	st.local.u8 	[%rd53+3], %rd56;
	shr.u64 	%rd57, %rd14, 32;
	st.local.u8 	[%rd53+4], %rd57;
	shr.u64 	%rd58, %rd14, 40;
	st.local.u8 	[%rd53+5], %rd58;
	shr.u64 	%rd59, %rd14, 48;
	st.local.u8 	[%rd53+6], %rd59;
	shr.u64 	%rd60, %rd14, 56;
	add.s32 	%r822, %r810, 8;
	st.local.u8 	[%rd53+7], %rd60;
	@%p13 bra 	$L__BB0_18;
	bra.uni 	$L__BB0_31;
$L__BB0_18:
	setp.lt.u32 	%p14, %r128, 16;
	mov.b32 	%r817, 0;
	@%p14 bra 	$L__BB0_21;
	mov.b32 	%r811, 0;
$L__BB0_20:
	.pragma "nounroll";
	cvt.u64.u32 	%rd61, %r811;
	add.s64 	%rd62, %rd2, %rd61;
	ld.global.u8 	%rs48, [%rd62];
	cvt.u64.u32 	%rd63, %r822;
	add.s64 	%rd64, %rd7, %rd63;
	st.local.u8 	[%rd64], %rs48;
	ld.global.u8 	%rs49, [%rd62+1];
	st.local.u8 	[%rd64+1], %rs49;
	ld.global.u8 	%rs50, [%rd62+2];
	st.local.u8 	[%rd64+2], %rs50;
	ld.global.u8 	%rs51, [%rd62+3];
	st.local.u8 	[%rd64+3], %rs51;
	ld.global.u8 	%rs52, [%rd62+4];
	st.local.u8 	[%rd64+4], %rs52;
	ld.global.u8 	%rs53, [%rd62+5];
	st.local.u8 	[%rd64+5], %rs53;
	ld.global.u8 	%rs54, [%rd62+6];
	st.local.u8 	[%rd64+6], %rs54;
	ld.global.u8 	%rs55, [%rd62+7];
	st.local.u8 	[%rd64+7], %rs55;
	ld.global.u8 	%rs56, [%rd62+8];
	st.local.u8 	[%rd64+8], %rs56;
	ld.global.u8 	%rs57, [%rd62+9];
	st.local.u8 	[%rd64+9], %rs57;
	ld.global.u8 	%rs58, [%rd62+10];
	st.local.u8 	[%rd64+10], %rs58;
	ld.global.u8 	%rs59, [%rd62+11];
	st.local.u8 	[%rd64+11], %rs59;
	ld.global.u8 	%rs60, [%rd62+12];
	st.local.u8 	[%rd64+12], %rs60;
	ld.global.u8 	%rs61, [%rd62+13];
	st.local.u8 	[%rd64+13], %rs61;
	ld.global.u8 	%rs62, [%rd62+14];
	st.local.u8 	[%rd64+14], %rs62;
	ld.global.u8 	%rs63, [%rd62+15];
	add.s32 	%r822, %r822, 16;
	st.local.u8 	[%rd64+15], %rs63;
	add.s32 	%r811, %r811, 16;
	setp.ne.s32 	%p15, %r811, %r9;
	mov.u32 	%r817, %r9;
	@%p15 bra 	$L__BB0_20;
$L__BB0_21:
	setp.eq.s32 	%p16, %r5, 0;
	@%p16 bra 	$L__BB0_31;
	add.s32 	%r172, %r5, -1;
	setp.lt.u32 	%p17, %r172, 7;
	@%p17 bra 	$L__BB0_24;
	cvt.u64.u32 	%rd65, %r817;
	add.s64 	%rd66, %rd2, %rd65;
	ld.global.u8 	%rs64, [%rd66];
	cvt.u64.u32 	%rd67, %r822;
	add.s64 	%rd68, %rd7, %rd67;
	st.local.u8 	[%rd68], %rs64;
	ld.global.u8 	%rs65, [%rd66+1];
	st.local.u8 	[%rd68+1], %rs65;
	ld.global.u8 	%rs66, [%rd66+2];
	st.local.u8 	[%rd68+2], %rs66;
	ld.global.u8 	%rs67, [%rd66+3];
	st.local.u8 	[%rd68+3], %rs67;
	ld.global.u8 	%rs68, [%rd66+4];
	st.local.u8 	[%rd68+4], %rs68;
	ld.global.u8 	%rs69, [%rd66+5];
	st.local.u8 	[%rd68+5], %rs69;
	ld.global.u8 	%rs70, [%rd66+6];
	st.local.u8 	[%rd68+6], %rs70;
	ld.global.u8 	%rs71, [%rd66+7];
	st.local.u8 	[%rd68+7], %rs71;
	add.s32 	%r822, %r822, 8;
	add.s32 	%r817, %r817, 8;
$L__BB0_24:
	setp.eq.s32 	%p18, %r6, 0;
	@%p18 bra 	$L__BB0_31;
	add.s32 	%r174, %r6, -1;
	setp.lt.u32 	%p19, %r174, 3;
	mov.u32 	%r821, %r822;
	@%p19 bra 	$L__BB0_27;
	cvt.u64.u32 	%rd69, %r817;
	add.s64 	%rd70, %rd2, %rd69;
	ld.global.u8 	%rs72, [%rd70];
	cvt.u64.u32 	%rd71, %r822;
	add.s64 	%rd72, %rd7, %rd71;
	st.local.u8 	[%rd72], %rs72;
	ld.global.u8 	%rs73, [%rd70+1];
	st.local.u8 	[%rd72+1], %rs73;
	ld.global.u8 	%rs74, [%rd70+2];
	st.local.u8 	[%rd72+2], %rs74;
	ld.global.u8 	%rs75, [%rd70+3];
	st.local.u8 	[%rd72+3], %rs75;
	add.s32 	%r822, %r822, 4;
	add.s32 	%r817, %r817, 4;
	mov.u32 	%r821, %r822;
$L__BB0_27:
	setp.eq.s32 	%p20, %r10, 0;
	@%p20 bra 	$L__BB0_31;
	setp.eq.s32 	%p21, %r10, 1;
	cvt.u64.u32 	%rd73, %r817;
	add.s64 	%rd22, %rd2, %rd73;
	ld.global.u8 	%rs76, [%rd22];
	add.s32 	%r822, %r821, 1;
	cvt.u64.u32 	%rd74, %r821;
	add.s64 	%rd23, %rd7, %rd74;
	st.local.u8 	[%rd23], %rs76;
	@%p21 bra 	$L__BB0_31;
	setp.eq.s32 	%p22, %r10, 2;
	ld.global.u8 	%rs77, [%rd22+1];
	add.s32 	%r822, %r821, 2;
	st.local.u8 	[%rd23+1], %rs77;
	@%p22 bra 	$L__BB0_31;
	ld.global.u8 	%rs78, [%rd22+2];
	add.s32 	%r822, %r821, 3;
	st.local.u8 	[%rd23+2], %rs78;
$L__BB0_31:
	add.s32 	%r176, %r822, 72;
	and.b32  	%r42, %r176, 2147483584;
	max.u32 	%r177, %r822, 1;
	and.b32  	%r43, %r177, 3;
	and.b32  	%r44, %r177, -4;
	mov.b32 	%r823, 0;
$L__BB0_32:
	cvt.u64.u32 	%rd75, %r823;
	add.s64 	%rd24, %rd7, %rd75;
	ld.local.u32 	%r178, [%rd24];
	add.s64 	%rd25, %rd5, %rd75;
	st.local.u32 	[%rd25], %r178;
	add.s32 	%r823, %r823, 4;
	setp.ne.s32 	%p23, %r823, %r44;
	@%p23 bra 	$L__BB0_32;
	setp.eq.s32 	%p24, %r43, 0;
	@%p24 bra 	$L__BB0_37;
	ld.local.u8 	%rs79, [%rd24+4];
	st.local.u8 	[%rd25+4], %rs79;
	setp.eq.s32 	%p25, %r43, 1;
	@%p25 bra 	$L__BB0_37;
	ld.local.u8 	%rs80, [%rd24+5];
	st.local.u8 	[%rd25+5], %rs80;
	setp.eq.s32 	%p26, %r43, 2;
	@%p26 bra 	$L__BB0_37;
	ld.local.u8 	%rs81, [%rd24+6];
	st.local.u8 	[%rd25+6], %rs81;
$L__BB0_37:
	cvt.u64.u32 	%rd26, %r822;
	add.s64 	%rd76, %rd5, %rd26;
	mov.b16 	%rs82, 128;
	st.local.u8 	[%rd76], %rs82;
	add.s32 	%r825, %r822, 1;
	setp.ge.u32 	%p27, %r825, %r42;
	@%p27 bra 	$L__BB0_50;
	not.b32 	%r48, %r822;
	sub.s32 	%r179, %r42, %r822;
	add.s32 	%r180, %r179, -2;
	and.b32  	%r49, %r48, 15;
	setp.lt.u32 	%p28, %r180, 15;
	@%p28 bra 	$L__BB0_40;
$L__BB0_39:
	.pragma "nounroll";
	cvt.u64.u32 	%rd77, %r825;
	add.s64 	%rd78, %rd5, %rd77;
	mov.b16 	%rs83, 0;
	st.local.u8 	[%rd78], %rs83;
	st.local.u8 	[%rd78+1], %rs83;
	st.local.u8 	[%rd78+2], %rs83;
	st.local.u8 	[%rd78+3], %rs83;
	st.local.u8 	[%rd78+4], %rs83;
	st.local.u8 	[%rd78+5], %rs83;
	st.local.u8 	[%rd78+6], %rs83;
	st.local.u8 	[%rd78+7], %rs83;
	st.local.u8 	[%rd78+8], %rs83;
	st.local.u8 	[%rd78+9], %rs83;
	st.local.u8 	[%rd78+10], %rs83;
	st.local.u8 	[%rd78+11], %rs83;
	st.local.u8 	[%rd78+12], %rs83;
	st.local.u8 	[%rd78+13], %rs83;
	st.local.u8 	[%rd78+14], %rs83;
	st.local.u8 	[%rd78+15], %rs83;
	add.s32 	%r825, %r825, 16;
	sub.s32 	%r181, %r822, %r825;
	sub.s32 	%r182, %r822, %r42;
	add.s32 	%r183, %r182, %r49;
	setp.ne.s32 	%p29, %r181, %r183;
	@%p29 bra 	$L__BB0_39;
$L__BB0_40:
	setp.eq.s32 	%p30, %r49, 0;
	@%p30 bra 	$L__BB0_50;
	and.b32  	%r53, %r48, 7;
	setp.lt.u32 	%p31, %r49, 8;
	@%p31 bra 	$L__BB0_43;
	cvt.u64.u32 	%rd79, %r825;
	add.s64 	%rd80, %rd5, %rd79;
	mov.b16 	%rs84, 0;
	st.local.u8 	[%rd80], %rs84;
	st.local.u8 	[%rd80+1], %rs84;
	st.local.u8 	[%rd80+2], %rs84;
	st.local.u8 	[%rd80+3], %rs84;
	st.local.u8 	[%rd80+4], %rs84;
	st.local.u8 	[%rd80+5], %rs84;
	st.local.u8 	[%rd80+6], %rs84;
	st.local.u8 	[%rd80+7], %rs84;
	add.s32 	%r825, %r825, 8;
$L__BB0_43:
	setp.eq.s32 	%p32, %r53, 0;
	@%p32 bra 	$L__BB0_50;
	and.b32  	%r56, %r48, 3;
	setp.lt.u32 	%p33, %r53, 4;
	@%p33 bra 	$L__BB0_46;
	cvt.u64.u32 	%rd81, %r825;
	add.s64 	%rd82, %rd5, %rd81;
	mov.b16 	%rs85, 0;
	st.local.u8 	[%rd82], %rs85;
	st.local.u8 	[%rd82+1], %rs85;
	st.local.u8 	[%rd82+2], %rs85;
	st.local.u8 	[%rd82+3], %rs85;
	add.s32 	%r825, %r825, 4;
$L__BB0_46:
	setp.eq.s32 	%p34, %r56, 0;
	@%p34 bra 	$L__BB0_50;
	cvt.u64.u32 	%rd83, %r825;
	add.s64 	%rd27, %rd5, %rd83;
	mov.b16 	%rs86, 0;
	st.local.u8 	[%rd27], %rs86;
	setp.eq.s32 	%p35, %r56, 1;
	@%p35 bra 	$L__BB0_50;
	mov.b16 	%rs87, 0;
	st.local.u8 	[%rd27+1], %rs87;
	setp.eq.s32 	%p36, %r56, 2;
	@%p36 bra 	$L__BB0_50;
	mov.b16 	%rs88, 0;
	st.local.u8 	[%rd27+2], %rs88;
$L__BB0_50:
	cvt.u16.u32 	%rs89, %r822;
	shl.b16 	%rs90, %rs89, 3;
	shr.u64 	%rd84, %rd26, 5;
	shr.u64 	%rd85, %rd26, 13;
	shr.u64 	%rd86, %rd26, 21;
	shr.u64 	%rd87, %rd26, 29;
	cvt.u64.u32 	%rd88, %r42;
	add.s64 	%rd89, %rd5, %rd88;
	cvt.u32.u64 	%r192, %rd85;
	cvt.u32.u64 	%r193, %rd86;
	prmt.b32 	%r194, %r193, %r192, 0x3340U;
	cvt.u32.u64 	%r195, %rd84;
	cvt.u32.u16 	%r196, %rs90;
	prmt.b32 	%r197, %r195, %r196, 0x3340U;
	prmt.b32 	%r198, %r194, %r197, 0x5410U;
	cvt.u32.u64 	%r199, %rd87;
	mov.b32 	%r200, 0;
	prmt.b32 	%r201, %r200, %r199, 0x3340U;
	prmt.b32 	%r202, %r200, 0, 0x3340U;
	prmt.b32 	%r203, %r202, %r201, 0x5410U;
	st.local.v2.b32 	[%rd89+-8], {%r203, %r198};
	setp.eq.s32 	%p37, %r42, 0;
	mov.b32 	%r854, 1779033703;
	mov.b32 	%r853, -1150833019;
	mov.b32 	%r852, 1013904242;
	mov.b32 	%r851, -1521486534;
	mov.b32 	%r850, 1359893119;
	mov.b32 	%r849, -1694144372;
	mov.b32 	%r848, 528734635;
	mov.b32 	%r847, 1541459225;
	@%p37 bra 	$L__BB0_57;
	mov.b32 	%r836, 0;
	mov.b32 	%r847, 1541459225;
	mov.b32 	%r848, 528734635;
	mov.b32 	%r849, -1694144372;
	mov.b32 	%r850, 1359893119;
	mov.b32 	%r851, -1521486534;
	mov.b32 	%r852, 1013904242;
	mov.b32 	%r853, -1150833019;
	mov.b32 	%r854, 1779033703;
$L__BB0_52:
	cvt.u64.u32 	%rd90, %r836;
	add.s64 	%rd91, %rd5, %rd90;
	ld.local.v4.b32 	{%r214, %r215, %r216, %r217}, [%rd91];
	bfe.u32 	%r218, %r217, 16, 8;
	cvt.u16.u32 	%rs91, %r218;
	bfe.u32 	%r219, %r217, 8, 8;
	bfe.u32 	%r220, %r217, 0, 8;
	bfe.u32 	%r221, %r216, 16, 8;
	cvt.u16.u32 	%rs92, %r221;
	bfe.u32 	%r222, %r216, 8, 8;
	bfe.u32 	%r223, %r216, 0, 8;
	bfe.u32 	%r224, %r215, 16, 8;
	cvt.u16.u32 	%rs93, %r224;
	bfe.u32 	%r225, %r215, 8, 8;
	bfe.u32 	%r226, %r215, 0, 8;
	bfe.u32 	%r227, %r214, 16, 8;
	cvt.u16.u32 	%rs94, %r227;
	bfe.u32 	%r228, %r214, 8, 8;
	bfe.u32 	%r229, %r214, 0, 8;
	shl.b32 	%r230, %r229, 24;
	shl.b32 	%r231, %r228, 16;
	and.b32  	%r232, %r231, 16711680;
	or.b32  	%r233, %r232, %r230;
	and.b16  	%rs95, %rs94, 255;
	mul.wide.u16 	%r234, %rs95, 256;
	or.b32  	%r235, %r233, %r234;
	bfe.u32 	%r236, %r214, 24, 8;
	or.b32  	%r237, %r235, %r236;
	shl.b32 	%r238, %r226, 24;
	shl.b32 	%r239, %r225, 16;
	and.b32  	%r240, %r239, 16711680;
	or.b32  	%r241, %r240, %r238;
	and.b16  	%rs96, %rs93, 255;
	mul.wide.u16 	%r242, %rs96, 256;
	or.b32  	%r243, %r241, %r242;
	bfe.u32 	%r244, %r215, 24, 8;
	or.b32  	%r245, %r243, %r244;
	shl.b32 	%r246, %r223, 24;
	shl.b32 	%r247, %r222, 16;
	and.b32  	%r248, %r247, 16711680;
	or.b32  	%r249, %r248, %r246;
	and.b16  	%rs97, %rs92, 255;
	mul.wide.u16 	%r250, %rs97, 256;
	or.b32  	%r251, %r249, %r250;
	bfe.u32 	%r252, %r216, 24, 8;
	or.b32  	%r253, %r251, %r252;
	shl.b32 	%r254, %r220, 24;
	shl.b32 	%r255, %r219, 16;
	and.b32  	%r256, %r255, 16711680;
	or.b32  	%r257, %r256, %r254;
	and.b16  	%rs98, %rs91, 255;
	mul.wide.u16 	%r258, %rs98, 256;
	or.b32  	%r259, %r257, %r258;
	bfe.u32 	%r260, %r217, 24, 8;
	or.b32  	%r261, %r259, %r260;
	st.local.v4.u32 	[%rd6], {%r237, %r245, %r253, %r261};
	ld.local.v4.b32 	{%r262, %r263, %r264, %r265}, [%rd91+16];
	bfe.u32 	%r266, %r265, 16, 8;
	cvt.u16.u32 	%rs99, %r266;
	bfe.u32 	%r267, %r265, 8, 8;
	bfe.u32 	%r268, %r265, 0, 8;
	bfe.u32 	%r269, %r264, 16, 8;
	cvt.u16.u32 	%rs100, %r269;
	bfe.u32 	%r270, %r264, 8, 8;
	bfe.u32 	%r271, %r264, 0, 8;
	bfe.u32 	%r272, %r263, 16, 8;
	cvt.u16.u32 	%rs101, %r272;
	bfe.u32 	%r273, %r263, 8, 8;
	bfe.u32 	%r274, %r263, 0, 8;
	bfe.u32 	%r275, %r262, 16, 8;
	cvt.u16.u32 	%rs102, %r275;
	bfe.u32 	%r276, %r262, 8, 8;
	bfe.u32 	%r277, %r262, 0, 8;
	shl.b32 	%r278, %r277, 24;
	shl.b32 	%r279, %r276, 16;
	and.b32  	%r280, %r279, 16711680;
	or.b32  	%r281, %r280, %r278;
	and.b16  	%rs103, %rs102, 255;
	mul.wide.u16 	%r282, %rs103, 256;
	or.b32  	%r283, %r281, %r282;
	bfe.u32 	%r284, %r262, 24, 8;
	or.b32  	%r285, %r283, %r284;
	shl.b32 	%r286, %r274, 24;
	shl.b32 	%r287, %r273, 16;
	and.b32  	%r288, %r287, 16711680;
	or.b32  	%r289, %r288, %r286;
	and.b16  	%rs104, %rs101, 255;
	mul.wide.u16 	%r290, %rs104, 256;
	or.b32  	%r291, %r289, %r290;
	bfe.u32 	%r292, %r263, 24, 8;
	or.b32  	%r293, %r291, %r292;
	shl.b32 	%r294, %r271, 24;
	shl.b32 	%r295, %r270, 16;
	and.b32  	%r296, %r295, 16711680;
	or.b32  	%r297, %r296, %r294;
	and.b16  	%rs105, %rs100, 255;
	mul.wide.u16 	%r298, %rs105, 256;
	or.b32  	%r299, %r297, %r298;
	bfe.u32 	%r300, %r264, 24, 8;
	or.b32  	%r301, %r299, %r300;
	shl.b32 	%r302, %r268, 24;
	shl.b32 	%r303, %r267, 16;
	and.b32  	%r304, %r303, 16711680;
	or.b32  	%r305, %r304, %r302;
	and.b16  	%rs106, %rs99, 255;
	mul.wide.u16 	%r306, %rs106, 256;
	or.b32  	%r307, %r305, %r306;
	bfe.u32 	%r308, %r265, 24, 8;
	or.b32  	%r309, %r307, %r308;
	st.local.v4.u32 	[%rd6+16], {%r285, %r293, %r301, %r309};
	ld.local.v4.b32 	{%r310, %r311, %r312, %r313}, [%rd91+32];
	bfe.u32 	%r314, %r313, 16, 8;
	cvt.u16.u32 	%rs107, %r314;
	bfe.u32 	%r315, %r313, 8, 8;
	bfe.u32 	%r316, %r313, 0, 8;
	bfe.u32 	%r317, %r312, 16, 8;
	cvt.u16.u32 	%rs108, %r317;
	bfe.u32 	%r318, %r312, 8, 8;
	bfe.u32 	%r319, %r312, 0, 8;
	bfe.u32 	%r320, %r311, 16, 8;
	cvt.u16.u32 	%rs109, %r320;
	bfe.u32 	%r321, %r311, 8, 8;
	bfe.u32 	%r322, %r311, 0, 8;
	bfe.u32 	%r323, %r310, 16, 8;
	cvt.u16.u32 	%rs110, %r323;
	bfe.u32 	%r324, %r310, 8, 8;
	bfe.u32 	%r325, %r310, 0, 8;
	shl.b32 	%r326, %r325, 24;
	shl.b32 	%r327, %r324, 16;
	and.b32  	%r328, %r327, 16711680;
	or.b32  	%r329, %r328, %r326;
	and.b16  	%rs111, %rs110, 255;
	mul.wide.u16 	%r330, %rs111, 256;
	or.b32  	%r331, %r329, %r330;
	bfe.u32 	%r332, %r310, 24, 8;
	or.b32  	%r333, %r331, %r332;
	shl.b32 	%r334, %r322, 24;
	shl.b32 	%r335, %r321, 16;
	and.b32  	%r336, %r335, 16711680;
	or.b32  	%r337, %r336, %r334;
	and.b16  	%rs112, %rs109, 255;
	mul.wide.u16 	%r338, %rs112, 256;
	or.b32  	%r339, %r337, %r338;
	bfe.u32 	%r340, %r311, 24, 8;
	or.b32  	%r341, %r339, %r340;
	shl.b32 	%r342, %r319, 24;
	shl.b32 	%r343, %r318, 16;
	and.b32  	%r344, %r343, 16711680;
	or.b32  	%r345, %r344, %r342;
	and.b16  	%rs113, %rs108, 255;
	mul.wide.u16 	%r346, %rs113, 256;
	or.b32  	%r347, %r345, %r346;
	bfe.u32 	%r348, %r312, 24, 8;
	or.b32  	%r349, %r347, %r348;
	shl.b32 	%r350, %r316, 24;
	shl.b32 	%r351, %r315, 16;
	and.b32  	%r352, %r351, 16711680;
	or.b32  	%r353, %r352, %r350;
	and.b16  	%rs114, %rs107, 255;
	mul.wide.u16 	%r354, %rs114, 256;
	or.b32  	%r355, %r353, %r354;
	bfe.u32 	%r356, %r313, 24, 8;
	or.b32  	%r357, %r355, %r356;
	st.local.v4.u32 	[%rd6+32], {%r333, %r341, %r349, %r357};
	ld.local.v4.b32 	{%r358, %r359, %r360, %r361}, [%rd91+48];
	bfe.u32 	%r362, %r361, 16, 8;
	cvt.u16.u32 	%rs115, %r362;
	bfe.u32 	%r363, %r361, 8, 8;
	bfe.u32 	%r364, %r361, 0, 8;
	bfe.u32 	%r365, %r360, 16, 8;
	cvt.u16.u32 	%rs116, %r365;
	bfe.u32 	%r366, %r360, 8, 8;
	bfe.u32 	%r367, %r360, 0, 8;
	bfe.u32 	%r368, %r359, 16, 8;
	cvt.u16.u32 	%rs117, %r368;
	bfe.u32 	%r369, %r359, 8, 8;
	bfe.u32 	%r370, %r359, 0, 8;
	bfe.u32 	%r371, %r358, 16, 8;
	cvt.u16.u32 	%rs118, %r371;
	bfe.u32 	%r372, %r358, 8, 8;
	bfe.u32 	%r373, %r358, 0, 8;
	shl.b32 	%r374, %r373, 24;
	shl.b32 	%r375, %r372, 16;
	and.b32  	%r376, %r375, 16711680;
	or.b32  	%r377, %r376, %r374;
	and.b16  	%rs119, %rs118, 255;
	mul.wide.u16 	%r378, %rs119, 256;
	or.b32  	%r379, %r377, %r378;
	bfe.u32 	%r380, %r358, 24, 8;
	or.b32  	%r381, %r379, %r380;
	shl.b32 	%r382, %r370, 24;
	shl.b32 	%r383, %r369, 16;
	and.b32  	%r384, %r383, 16711680;
	or.b32  	%r385, %r384, %r382;
	and.b16  	%rs120, %rs117, 255;
	mul.wide.u16 	%r386, %rs120, 256;
	or.b32  	%r387, %r385, %r386;
	bfe.u32 	%r388, %r359, 24, 8;
	or.b32  	%r389, %r387, %r388;
	shl.b32 	%r390, %r367, 24;
	shl.b32 	%r391, %r366, 16;
	and.b32  	%r392, %r391, 16711680;
	or.b32  	%r393, %r392, %r390;
	and.b16  	%rs121, %rs116, 255;
	mul.wide.u16 	%r394, %rs121, 256;
	or.b32  	%r395, %r393, %r394;
	bfe.u32 	%r396, %r360, 24, 8;
	or.b32  	%r397, %r395, %r396;
	shl.b32 	%r398, %r364, 24;
	shl.b32 	%r399, %r363, 16;
	and.b32  	%r400, %r399, 16711680;
	or.b32  	%r401, %r400, %r398;
	and.b16  	%rs122, %rs115, 255;
	mul.wide.u16 	%r402, %rs122, 256;
	or.b32  	%r403, %r401, %r402;
	bfe.u32 	%r404, %r361, 24, 8;
	or.b32  	%r405, %r403, %r404;
	st.local.v4.u32 	[%rd6+48], {%r381, %r389, %r397, %r405};
	mov.b32 	%r837, 16;
$L__BB0_53:
	mul.wide.u32 	%rd92, %r837, 4;
	add.s64 	%rd93, %rd6, %rd92;
	ld.local.v2.u32 	{%r406, %r407}, [%rd93+-8];
	shf.l.wrap.b32 	%r408, %r406, %r406, 15;
	shf.l.wrap.b32 	%r409, %r406, %r406, 13;
	xor.b32  	%r410, %r408, %r409;
	shr.u32 	%r411, %r406, 10;
	xor.b32  	%r412, %r410, %r411;
	ld.local.u32 	%r413, [%rd93+-28];
	add.s32 	%r414, %r412, %r413;
	ld.local.v4.u32 	{%r415, %r416, %r417, %r418}, [%rd93+-64];
	mov.b64 	%rd94, {%r417, %r418};
	shf.l.wrap.b32 	%r419, %r416, %r416, 25;
	shf.l.wrap.b32 	%r420, %r416, %r416, 14;
	xor.b32  	%r421, %r419, %r420;
	shr.u32 	%r422, %r416, 3;
	xor.b32  	%r423, %r421, %r422;
	add.s32 	%r424, %r414, %r415;
	add.s32 	%r425, %r424, %r423;
	shf.l.wrap.b32 	%r426, %r407, %r407, 15;
	shf.l.wrap.b32 	%r427, %r407, %r407, 13;
	xor.b32  	%r428, %r426, %r427;
	shr.u32 	%r429, %r407, 10;
	xor.b32  	%r430, %r428, %r429;
	ld.local.u32 	%r431, [%rd93+-24];
	add.s32 	%r432, %r430, %r431;
	shf.l.wrap.b32 	%r433, %r417, %r417, 25;
	shf.l.wrap.b32 	%r434, %r417, %r417, 14;
	xor.b32  	%r435, %r433, %r434;
	shr.u32 	%r436, %r417, 3;
	xor.b32  	%r437, %r435, %r436;
	add.s32 	%r438, %r432, %r416;
	add.s32 	%r439, %r438, %r437;
	st.local.v2.u32 	[%rd93], {%r425, %r439};
	shf.l.wrap.b32 	%r440, %r425, %r425, 15;
	shf.l.wrap.b32 	%r441, %r425, %r425, 13;
	xor.b32  	%r442, %r440, %r441;
	shr.u32 	%r443, %r425, 10;
	xor.b32  	%r444, %r442, %r443;
	ld.local.u32 	%r445, [%rd93+-20];
	add.s32 	%r446, %r444, %r445;
	shf.l.wrap.b32 	%r447, %r418, %r418, 25;
	shf.l.wrap.b32 	%r448, %r418, %r418, 14;
	xor.b32  	%r449, %r447, %r448;
	shr.u32 	%r450, %r418, 3;
	xor.b32  	%r451, %r449, %r450;
	add.s32 	%r452, %r446, %r417;
	add.s32 	%r453, %r452, %r451;
	st.local.u32 	[%rd93+8], %r453;
	shf.l.wrap.b32 	%r454, %r439, %r439, 15;
	shf.l.wrap.b32 	%r455, %r439, %r439, 13;
	xor.b32  	%r456, %r454, %r455;
	shr.u32 	%r457, %r439, 10;
	xor.b32  	%r458, %r456, %r457;
	ld.local.u32 	%r459, [%rd93+-16];
	add.s32 	%r460, %r458, %r459;
	ld.local.u32 	%r461, [%rd93+-48];
	shf.l.wrap.b32 	%r462, %r461, %r461, 25;
	shf.l.wrap.b32 	%r463, %r461, %r461, 14;
	xor.b32  	%r464, %r462, %r463;
	shr.u32 	%r465, %r461, 3;
	xor.b32  	%r466, %r464, %r465;
	{ .reg .b32 tmp; mov.b64 {tmp, %r467}, %rd94; }
	add.s32 	%r468, %r460, %r467;
	add.s32 	%r469, %r468, %r466;
	st.local.u32 	[%rd93+12], %r469;
	add.s32 	%r837, %r837, 4;
	setp.ne.s32 	%p38, %r837, 64;
	@%p38 bra 	$L__BB0_53;
	mov.b32 	%r838, 0;
	mov.u32 	%r839, %r847;
	mov.u32 	%r840, %r848;
	mov.u32 	%r841, %r854;
	mov.u32 	%r842, %r853;
	mov.u32 	%r843, %r852;
	mov.u32 	%r844, %r851;
	mov.u32 	%r845, %r850;
	mov.u32 	%r846, %r849;
$L__BB0_55:
	shf.l.wrap.b32 	%r471, %r845, %r845, 26;
	shf.l.wrap.b32 	%r472, %r845, %r845, 21;
	xor.b32  	%r473, %r471, %r472;
	shf.l.wrap.b32 	%r474, %r845, %r845, 7;
	xor.b32  	%r475, %r473, %r474;
	add.s32 	%r476, %r839, %r475;
	and.b32  	%r477, %r845, %r846;
	not.b32 	%r478, %r845;
	and.b32  	%r479, %r840, %r478;
	or.b32  	%r480, %r479, %r477;
	add.s32 	%r481, %r476, %r480;
	mul.wide.u32 	%rd95, %r838, 4;
	mov.u64 	%rd96, _ZZ6sha256PKhiPhE1k;
	add.s64 	%rd97, %rd96, %rd95;
	ld.global.nc.u32 	%r482, [%rd97];
	add.s32 	%r483, %r481, %r482;
	add.s64 	%rd98, %rd6, %rd95;
	ld.local.v4.u32 	{%r484, %r485, %r486, %r487}, [%rd98];
	add.s32 	%r488, %r483, %r484;
	shf.l.wrap.b32 	%r489, %r841, %r841, 30;
	shf.l.wrap.b32 	%r490, %r841, %r841, 19;
	xor.b32  	%r491, %r489, %r490;
	shf.l.wrap.b32 	%r492, %r841, %r841, 10;
	xor.b32  	%r493, %r491, %r492;
	xor.b32  	%r494, %r842, %r843;
	and.b32  	%r495, %r841, %r494;
	and.b32  	%r496, %r842, %r843;
	xor.b32  	%r497, %r495, %r496;
	add.s32 	%r498, %r493, %r497;
	add.s32 	%r839, %r488, %r844;
	add.s32 	%r844, %r498, %r488;
	shf.l.wrap.b32 	%r499, %r839, %r839, 26;
	shf.l.wrap.b32 	%r500, %r839, %r839, 21;
	xor.b32  	%r501, %r499, %r500;
	shf.l.wrap.b32 	%r502, %r839, %r839, 7;
	xor.b32  	%r503, %r501, %r502;
	add.s32 	%r504, %r840, %r503;
	and.b32  	%r505, %r839, %r845;
	not.b32 	%r506, %r839;
	and.b32  	%r507, %r846, %r506;
	or.b32  	%r508, %r507, %r505;
	add.s32 	%r509, %r504, %r508;
	ld.global.nc.u32 	%r510, [%rd97+4];
	add.s32 	%r511, %r509, %r510;
	add.s32 	%r512, %r511, %r485;
	shf.l.wrap.b32 	%r513, %r844, %r844, 30;
	shf.l.wrap.b32 	%r514, %r844, %r844, 19;
	xor.b32  	%r515, %r513, %r514;
	shf.l.wrap.b32 	%r516, %r844, %r844, 10;
	xor.b32  	%r517, %r515, %r516;
	xor.b32  	%r518, %r841, %r842;
	and.b32  	%r519, %r844, %r518;
	and.b32  	%r520, %r841, %r842;
	xor.b32  	%r521, %r519, %r520;
	add.s32 	%r522, %r517, %r521;
	add.s32 	%r840, %r512, %r843;
	add.s32 	%r843, %r522, %r512;
	shf.l.wrap.b32 	%r523, %r840, %r840, 26;
	shf.l.wrap.b32 	%r524, %r840, %r840, 21;
	xor.b32  	%r525, %r523, %r524;
	shf.l.wrap.b32 	%r526, %r840, %r840, 7;
	xor.b32  	%r527, %r525, %r526;
	add.s32 	%r528, %r846, %r527;
	and.b32  	%r529, %r840, %r839;
	not.b32 	%r530, %r840;
	and.b32  	%r531, %r845, %r530;
	or.b32  	%r532, %r531, %r529;
	add.s32 	%r533, %r528, %r532;
	ld.global.nc.u32 	%r534, [%rd97+8];
	add.s32 	%r535, %r533, %r534;
	add.s32 	%r536, %r535, %r486;
	shf.l.wrap.b32 	%r537, %r843, %r843, 30;
	shf.l.wrap.b32 	%r538, %r843, %r843, 19;
	xor.b32  	%r539, %r537, %r538;
	shf.l.wrap.b32 	%r540, %r843, %r843, 10;
	xor.b32  	%r541, %r539, %r540;
	xor.b32  	%r542, %r844, %r841;
	and.b32  	%r543, %r843, %r542;
	and.b32  	%r544, %r844, %r841;
	xor.b32  	%r545, %r543, %r544;
	add.s32 	%r546, %r541, %r545;
	add.s32 	%r846, %r536, %r842;
	add.s32 	%r842, %r546, %r536;
	shf.l.wrap.b32 	%r547, %r846, %r846, 26;
	shf.l.wrap.b32 	%r548, %r846, %r846, 21;
	xor.b32  	%r549, %r547, %r548;
	shf.l.wrap.b32 	%r550, %r846, %r846, 7;
	xor.b32  	%r551, %r549, %r550;
	add.s32 	%r552, %r845, %r551;
	and.b32  	%r553, %r846, %r840;
	not.b32 	%r554, %r846;
	and.b32  	%r555, %r839, %r554;
	or.b32  	%r556, %r555, %r553;
	add.s32 	%r557, %r552, %r556;
	ld.global.nc.u32 	%r558, [%rd97+12];
	add.s32 	%r559, %r557, %r558;
	add.s32 	%r560, %r559, %r487;
	shf.l.wrap.b32 	%r561, %r842, %r842, 30;
	shf.l.wrap.b32 	%r562, %r842, %r842, 19;
	xor.b32  	%r563, %r561, %r562;
	shf.l.wrap.b32 	%r564, %r842, %r842, 10;
	xor.b32  	%r565, %r563, %r564;
	xor.b32  	%r566, %r843, %r844;
	and.b32  	%r567, %r842, %r566;
	and.b32  	%r568, %r843, %r844;
	xor.b32  	%r569, %r567, %r568;
	add.s32 	%r570, %r565, %r569;
	add.s32 	%r845, %r560, %r841;
	add.s32 	%r841, %r570, %r560;
	add.s32 	%r838, %r838, 4;
	setp.ne.s32 	%p39, %r838, 64;
	@%p39 bra 	$L__BB0_55;
	add.s32 	%r854, %r841, %r854;
	add.s32 	%r853, %r842, %r853;
	add.s32 	%r852, %r843, %r852;
	add.s32 	%r851, %r844, %r851;
	add.s32 	%r850, %r845, %r850;
	add.s32 	%r849, %r846, %r849;
	add.s32 	%r848, %r840, %r848;
	add.s32 	%r847, %r839, %r847;
	add.s32 	%r836, %r836, 64;
	setp.lt.u32 	%p40, %r836, %r42;
	@%p40 bra 	$L__BB0_52;
$L__BB0_57:
	st.local.v4.u32 	[%rd4], {%r854, %r853, %r852, %r851};
	st.local.v4.u32 	[%rd4+16], {%r850, %r849, %r848, %r847};
	mov.b32 	%r572, 0;
	mov.b32 	%r573, -2147483648;
	st.local.v4.u32 	[%rd4+32], {%r573, %r572, %r572, %r572};
	mov.b32 	%r574, 256;
	st.local.v4.u32 	[%rd4+48], {%r572, %r572, %r572, %r574};
	mov.b32 	%r855, 16;
$L__BB0_58:
	mul.wide.u32 	%rd99, %r855, 4;
	add.s64 	%rd100, %rd4, %rd99;
	ld.local.v2.u32 	{%r575, %r576}, [%rd100+-8];
	shf.l.wrap.b32 	%r577, %r575, %r575, 15;
	shf.l.wrap.b32 	%r578, %r575, %r575, 13;
	xor.b32  	%r579, %r577, %r578;
	shr.u32 	%r580, %r575, 10;
	xor.b32  	%r581, %r579, %r580;
	ld.local.u32 	%r582, [%rd100+-28];
	add.s32 	%r583, %r581, %r582;
	ld.local.v4.u32 	{%r584, %r585, %r586, %r587}, [%rd100+-64];
	mov.b64 	%rd101, {%r586, %r587};
	shf.l.wrap.b32 	%r588, %r585, %r585, 25;
	shf.l.wrap.b32 	%r589, %r585, %r585, 14;
	xor.b32  	%r590, %r588, %r589;
	shr.u32 	%r591, %r585, 3;
	xor.b32  	%r592, %r590, %r591;
	add.s32 	%r593, %r583, %r584;
	add.s32 	%r594, %r593, %r592;
	shf.l.wrap.b32 	%r595, %r576, %r576, 15;
	shf.l.wrap.b32 	%r596, %r576, %r576, 13;
	xor.b32  	%r597, %r595, %r596;
	shr.u32 	%r598, %r576, 10;
	xor.b32  	%r599, %r597, %r598;
	ld.local.u32 	%r600, [%rd100+-24];
	add.s32 	%r601, %r599, %r600;
	shf.l.wrap.b32 	%r602, %r586, %r586, 25;
	shf.l.wrap.b32 	%r603, %r586, %r586, 14;
	xor.b32  	%r604, %r602, %r603;
	shr.u32 	%r605, %r586, 3;
	xor.b32  	%r606, %r604, %r605;
	add.s32 	%r607, %r601, %r585;
	add.s32 	%r608, %r607, %r606;
	st.local.v2.u32 	[%rd100], {%r594, %r608};
	shf.l.wrap.b32 	%r609, %r594, %r594, 15;
	shf.l.wrap.b32 	%r610, %r594, %r594, 13;
	xor.b32  	%r611, %r609, %r610;
	shr.u32 	%r612, %r594, 10;
	xor.b32  	%r613, %r611, %r612;
	ld.local.u32 	%r614, [%rd100+-20];
	add.s32 	%r615, %r613, %r614;
	shf.l.wrap.b32 	%r616, %r587, %r587, 25;
	shf.l.wrap.b32 	%r617, %r587, %r587, 14;
	xor.b32  	%r618, %r616, %r617;
	shr.u32 	%r619, %r587, 3;
	xor.b32  	%r620, %r618, %r619;
	add.s32 	%r621, %r615, %r586;
	add.s32 	%r622, %r621, %r620;
	st.local.u32 	[%rd100+8], %r622;
	shf.l.wrap.b32 	%r623, %r608, %r608, 15;
	shf.l.wrap.b32 	%r624, %r608, %r608, 13;
	xor.b32  	%r625, %r623, %r624;
	shr.u32 	%r626, %r608, 10;
	xor.b32  	%r627, %r625, %r626;
	ld.local.u32 	%r628, [%rd100+-16];
	add.s32 	%r629, %r627, %r628;
	ld.local.u32 	%r630, [%rd100+-48];
	shf.l.wrap.b32 	%r631, %r630, %r630, 25;
	shf.l.wrap.b32 	%r632, %r630, %r630, 14;
	xor.b32  	%r633, %r631, %r632;
	shr.u32 	%r634, %r630, 3;
	xor.b32  	%r635, %r633, %r634;
	{ .reg .b32 tmp; mov.b64 {tmp, %r636}, %rd101; }
	add.s32 	%r637, %r629, %r636;
	add.s32 	%r638, %r637, %r635;
	st.local.u32 	[%rd100+12], %r638;
	add.s32 	%r855, %r855, 4;
	setp.ne.s32 	%p41, %r855, 64;
	@%p41 bra 	$L__BB0_58;
	mov.b32 	%r864, -1694144372;
	mov.b32 	%r863, 1359893119;
	mov.b32 	%r862, -1521486534;
	mov.b32 	%r861, 1013904242;
	mov.b32 	%r860, -1150833019;
	mov.b32 	%r859, 1779033703;
	mov.b32 	%r858, 528734635;
	mov.b32 	%r857, 1541459225;
	mov.b32 	%r856, 0;
$L__BB0_60:
	shf.l.wrap.b32 	%r648, %r863, %r863, 26;
	shf.l.wrap.b32 	%r649, %r863, %r863, 21;
	xor.b32  	%r650, %r648, %r649;
	shf.l.wrap.b32 	%r651, %r863, %r863, 7;
	xor.b32  	%r652, %r650, %r651;
	add.s32 	%r653, %r857, %r652;
	and.b32  	%r654, %r863, %r864;
	not.b32 	%r655, %r863;
	and.b32  	%r656, %r858, %r655;
	or.b32  	%r657, %r656, %r654;
	add.s32 	%r658, %r653, %r657;
	mul.wide.u32 	%rd102, %r856, 4;
	mov.u64 	%rd103, _ZZ6sha256PKhiPhE1k;
	add.s64 	%rd104, %rd103, %rd102;
	ld.global.nc.u32 	%r659, [%rd104];
	add.s32 	%r660, %r658, %r659;
	add.s64 	%rd105, %rd4, %rd102;
	ld.local.v4.u32 	{%r661, %r662, %r663, %r664}, [%rd105];
	add.s32 	%r665, %r660, %r661;
	shf.l.wrap.b32 	%r666, %r859, %r859, 30;
	shf.l.wrap.b32 	%r667, %r859, %r859, 19;
	xor.b32  	%r668, %r666, %r667;
	shf.l.wrap.b32 	%r669, %r859, %r859, 10;
	xor.b32  	%r670, %r668, %r669;
	xor.b32  	%r671, %r860, %r861;
	and.b32  	%r672, %r859, %r671;
	and.b32  	%r673, %r860, %r861;
	xor.b32  	%r674, %r672, %r673;
	add.s32 	%r675, %r670, %r674;
	add.s32 	%r857, %r665, %r862;
	add.s32 	%r862, %r675, %r665;
	shf.l.wrap.b32 	%r676, %r857, %r857, 26;
	shf.l.wrap.b32 	%r677, %r857, %r857, 21;
	xor.b32  	%r678, %r676, %r677;
	shf.l.wrap.b32 	%r679, %r857, %r857, 7;
	xor.b32  	%r680, %r678, %r679;
	add.s32 	%r681, %r858, %r680;
	and.b32  	%r682, %r857, %r863;
	not.b32 	%r683, %r857;
	and.b32  	%r684, %r864, %r683;
	or.b32  	%r685, %r684, %r682;
	add.s32 	%r686, %r681, %r685;
	ld.global.nc.u32 	%r687, [%rd104+4];
	add.s32 	%r688, %r686, %r687;
	add.s32 	%r689, %r688, %r662;
	shf.l.wrap.b32 	%r690, %r862, %r862, 30;
	shf.l.wrap.b32 	%r691, %r862, %r862, 19;
	xor.b32  	%r692, %r690, %r691;
	shf.l.wrap.b32 	%r693, %r862, %r862, 10;
	xor.b32  	%r694, %r692, %r693;
	xor.b32  	%r695, %r859, %r860;
	and.b32  	%r696, %r862, %r695;
	and.b32  	%r697, %r859, %r860;
	xor.b32  	%r698, %r696, %r697;
	add.s32 	%r699, %r694, %r698;
	add.s32 	%r858, %r689, %r861;
	add.s32 	%r861, %r699, %r689;
	shf.l.wrap.b32 	%r700, %r858, %r858, 26;
	shf.l.wrap.b32 	%r701, %r858, %r858, 21;
	xor.b32  	%r702, %r700, %r701;
	shf.l.wrap.b32 	%r703, %r858, %r858, 7;
	xor.b32  	%r704, %r702, %r703;
	add.s32 	%r705, %r864, %r704;
	and.b32  	%r706, %r858, %r857;
	not.b32 	%r707, %r858;
	and.b32  	%r708, %r863, %r707;
	or.b32  	%r709, %r708, %r706;
	add.s32 	%r710, %r705, %r709;
	ld.global.nc.u32 	%r711, [%rd104+8];
	add.s32 	%r712, %r710, %r711;
	add.s32 	%r713, %r712, %r663;
	shf.l.wrap.b32 	%r714, %r861, %r861, 30;
	shf.l.wrap.b32 	%r715, %r861, %r861, 19;
	xor.b32  	%r716, %r714, %r715;
	shf.l.wrap.b32 	%r717, %r861, %r861, 10;
	xor.b32  	%r718, %r716, %r717;
	xor.b32  	%r719, %r862, %r859;
	and.b32  	%r720, %r861, %r719;
	and.b32  	%r721, %r862, %r859;
	xor.b32  	%r722, %r720, %r721;
	add.s32 	%r723, %r718, %r722;
	add.s32 	%r864, %r713, %r860;
	add.s32 	%r860, %r723, %r713;
	shf.l.wrap.b32 	%r724, %r864, %r864, 26;
	shf.l.wrap.b32 	%r725, %r864, %r864, 21;
	xor.b32  	%r726, %r724, %r725;
	shf.l.wrap.b32 	%r727, %r864, %r864, 7;
	xor.b32  	%r728, %r726, %r727;
	add.s32 	%r729, %r863, %r728;
	and.b32  	%r730, %r864, %r858;
	not.b32 	%r731, %r864;
	and.b32  	%r732, %r857, %r731;
	or.b32  	%r733, %r732, %r730;
	add.s32 	%r734, %r729, %r733;
	ld.global.nc.u32 	%r735, [%rd104+12];
	add.s32 	%r736, %r734, %r735;
	add.s32 	%r737, %r736, %r664;
	shf.l.wrap.b32 	%r738, %r860, %r860, 30;
	shf.l.wrap.b32 	%r739, %r860, %r860, 19;
	xor.b32  	%r740, %r738, %r739;
	shf.l.wrap.b32 	%r741, %r860, %r860, 10;
	xor.b32  	%r742, %r740, %r741;
	xor.b32  	%r743, %r861, %r862;
	and.b32  	%r744, %r860, %r743;
	and.b32  	%r745, %r861, %r862;
	xor.b32  	%r746, %r744, %r745;
	add.s32 	%r747, %r742, %r746;
	add.s32 	%r863, %r737, %r859;
	add.s32 	%r859, %r747, %r737;
	add.s32 	%r856, %r856, 4;
	setp.ne.s32 	%p42, %r856, 64;
	@%p42 bra 	$L__BB0_60;
	setp.lt.s32 	%p43, %r129, 1;
	add.s32 	%r748, %r859, 1779033703;
	add.s32 	%r749, %r860, -1150833019;
	add.s32 	%r750, %r861, 1013904242;
	add.s32 	%r751, %r862, -1521486534;
	add.s32 	%r752, %r863, 1359893119;
	add.s32 	%r753, %r864, -1694144372;
	add.s32 	%r754, %r858, 528734635;
	add.s32 	%r755, %r857, 1541459225;
	shr.u32 	%r756, %r748, 24;
	cvt.u16.u32 	%rs1, %r756;
	shr.u32 	%r757, %r748, 16;
	{ .reg .b16 tmp; mov.b32 {tmp, %rs2}, %r748; }
	shr.u32 	%r758, %r748, 8;
	cvt.u16.u32 	%rs3, %r758;
	cvt.u16.u32 	%rs4, %r748;
	shr.u32 	%r759, %r749, 24;
	cvt.u16.u32 	%rs5, %r759;
	shr.u32 	%r760, %r749, 16;
	{ .reg .b16 tmp; mov.b32 {tmp, %rs6}, %r749; }
	shr.u32 	%r761, %r749, 8;
	cvt.u16.u32 	%rs7, %r761;
	cvt.u16.u32 	%rs8, %r749;
	shr.u32 	%r762, %r750, 24;
	cvt.u16.u32 	%rs9, %r762;
	shr.u32 	%r763, %r750, 16;
	{ .reg .b16 tmp; mov.b32 {tmp, %rs10}, %r750; }
	shr.u32 	%r764, %r750, 8;
	cvt.u16.u32 	%rs11, %r764;
	cvt.u16.u32 	%rs12, %r750;
	shr.u32 	%r765, %r751, 24;
	cvt.u16.u32 	%rs13, %r765;
	shr.u32 	%r766, %r751, 16;
	{ .reg .b16 tmp; mov.b32 {tmp, %rs14}, %r751; }
	shr.u32 	%r767, %r751, 8;
	cvt.u16.u32 	%rs15, %r767;
	cvt.u16.u32 	%rs16, %r751;
	prmt.b32 	%r768, %r767, %r751, 0x3340U;
	prmt.b32 	%r769, %r765, %r766, 0x3340U;
	prmt.b32 	%r770, %r769, %r768, 0x5410U;
	prmt.b32 	%r771, %r764, %r750, 0x3340U;
	prmt.b32 	%r772, %r762, %r763, 0x3340U;
	prmt.b32 	%r773, %r772, %r771, 0x5410U;
	prmt.b32 	%r774, %r761, %r749, 0x3340U;
	prmt.b32 	%r775, %r759, %r760, 0x3340U;
	prmt.b32 	%r776, %r775, %r774, 0x5410U;
	prmt.b32 	%r777, %r758, %r748, 0x3340U;
	prmt.b32 	%r778, %r756, %r757, 0x3340U;
	prmt.b32 	%r779, %r778, %r777, 0x5410U;
	st.local.v4.b32 	[%rd8], {%r779, %r776, %r773, %r770};
	shr.u32 	%r780, %r752, 24;
	cvt.u16.u32 	%rs17, %r780;
	shr.u32 	%r781, %r752, 16;
	{ .reg .b16 tmp; mov.b32 {tmp, %rs18}, %r752; }
	shr.u32 	%r782, %r752, 8;
	cvt.u16.u32 	%rs19, %r782;
	cvt.u16.u32 	%rs20, %r752;
	shr.u32 	%r783, %r753, 24;
	cvt.u16.u32 	%rs21, %r783;
	shr.u32 	%r784, %r753, 16;
	{ .reg .b16 tmp; mov.b32 {tmp, %rs22}, %r753; }
	shr.u32 	%r785, %r753, 8;
	cvt.u16.u32 	%rs23, %r785;
	cvt.u16.u32 	%rs24, %r753;
	shr.u32 	%r786, %r754, 24;
	cvt.u16.u32 	%rs25, %r786;
	shr.u32 	%r787, %r754, 16;
	{ .reg .b16 tmp; mov.b32 {tmp, %rs26}, %r754; }
	shr.u32 	%r788, %r754, 8;
	cvt.u16.u32 	%rs27, %r788;
	cvt.u16.u32 	%rs28, %r754;
	shr.u32 	%r789, %r755, 24;
	cvt.u16.u32 	%rs29, %r789;
	shr.u32 	%r790, %r755, 16;
	{ .reg .b16 tmp; mov.b32 {tmp, %rs30}, %r755; }
	shr.u32 	%r791, %r755, 8;
	cvt.u16.u32 	%rs31, %r791;
	cvt.u16.u32 	%rs32, %r755;
	prmt.b32 	%r792, %r791, %r755, 0x3340U;
	prmt.b32 	%r793, %r789, %r790, 0x3340U;
	prmt.b32 	%r794, %r793, %r792, 0x5410U;
	prmt.b32 	%r795, %r788, %r754, 0x3340U;
	prmt.b32 	%r796, %r786, %r787, 0x3340U;
	prmt.b32 	%r797, %r796, %r795, 0x5410U;
	prmt.b32 	%r798, %r785, %r753, 0x3340U;
	prmt.b32 	%r799, %r783, %r784, 0x3340U;
	prmt.b32 	%r800, %r799, %r798, 0x5410U;
	prmt.b32 	%r801, %r782, %r752, 0x3340U;
	prmt.b32 	%r802, %r780, %r781, 0x3340U;
	prmt.b32 	%r803, %r802, %r801, 0x5410U;
	st.local.v4.b32 	[%rd8+16], {%r803, %r800, %r797, %r794};
	@%p43 bra 	$L__BB0_69;
	setp.eq.s32 	%p44, %r129, 1;
	@%p44 bra 	$L__BB0_67;
	mov.b32 	%r865, 0;
	bra.uni 	$L__BB0_65;
$L__BB0_64:
	add.s32 	%r865, %r865, 1;
	setp.eq.s32 	%p46, %r865, %r2;
	@%p46 bra 	$L__BB0_67;
$L__BB0_65:
	cvt.u64.u32 	%rd106, %r865;
	add.s64 	%rd107, %rd8, %rd106;
	ld.local.u8 	%rs123, [%rd107];
	setp.eq.s16 	%p45, %rs123, 0;
	@%p45 bra 	$L__BB0_64;
$L__BB0_66:
	add.s64 	%rd112, %rd112, %rd12;
	setp.lt.u64 	%p49, %rd112, %rd30;
	@%p49 bra 	$L__BB0_2;
	bra.uni 	$L__BB0_71;
$L__BB0_67:
	setp.eq.s32 	%p47, %r1, 0;
	@%p47 bra 	$L__BB0_69;
	ld.local.u8 	%rs124, [%rd11];
	setp.gt.u16 	%p48, %rs124, 15;
	@%p48 bra 	$L__BB0_66;
$L__BB0_69:
	atom.relaxed.global.cas.b32 	%r805, [%rd3], 0, 1;
	setp.ne.s32 	%p50, %r805, 0;
	@%p50 bra 	$L__BB0_71;
	ld.param.u64 	%rd111, [mine_kernel_param_9];
	ld.param.u64 	%rd110, [mine_kernel_param_8];
	cvta.to.global.u64 	%rd108, %rd111;
	cvta.to.global.u64 	%rd109, %rd110;
	st.global.u64 	[%rd109], %rd14;
	st.global.u8 	[%rd108], %rs1;
	st.global.u8 	[%rd108+1], %rs2;
	st.global.u8 	[%rd108+2], %rs3;
	st.global.u8 	[%rd108+3], %rs4;
	st.global.u8 	[%rd108+4], %rs5;
	st.global.u8 	[%rd108+5], %rs6;
	st.global.u8 	[%rd108+6], %rs7;
	st.global.u8 	[%rd108+7], %rs8;
	st.global.u8 	[%rd108+8], %rs9;
	st.global.u8 	[%rd108+9], %rs10;
	st.global.u8 	[%rd108+10], %rs11;
	st.global.u8 	[%rd108+11], %rs12;
	st.global.u8 	[%rd108+12], %rs13;
	st.global.u8 	[%rd108+13], %rs14;
	st.global.u8 	[%rd108+14], %rs15;
	st.global.u8 	[%rd108+15], %rs16;
	st.global.u8 	[%rd108+16], %rs17;
	st.global.u8 	[%rd108+17], %rs18;
	st.global.u8 	[%rd108+18], %rs19;
	st.global.u8 	[%rd108+19], %rs20;
	st.global.u8 	[%rd108+20], %rs21;
	st.global.u8 	[%rd108+21], %rs22;
	st.global.u8 	[%rd108+22], %rs23;
	st.global.u8 	[%rd108+23], %rs24;
	st.global.u8 	[%rd108+24], %rs25;
	st.global.u8 	[%rd108+25], %rs26;
	st.global.u8 	[%rd108+26], %rs27;
	st.global.u8 	[%rd108+27], %rs28;
	st.global.u8 	[%rd108+28], %rs29;
	st.global.u8 	[%rd108+29], %rs30;
	st.global.u8 	[%rd108+30], %rs31;
	st.global.u8 	[%rd108+31], %rs32;
$L__BB0_71:
	ret;

}


// ===== COMPILED SASS (sm_100) =====

	.target	sm_100

	.elftype	@"ET_EXEC"


//--------------------- .note.nv.tkinfo           --------------------------
	.section	.note.nv.tkinfo,"",@"SHT_NOTE"
	.sectionflags	@"SHF_NOTE_NV_TKINFO"
	.tkinfo
        /*0018*/ 	.word	0x00000002
        /*0030*/ 	.string	""
        /*0030*/ 	.string	"ptxas"
        /*0030*/ 	.string	"Cuda compilation tools, release 13.0, V13.0.88"
        /*0030*/ 	.string	"Build cuda_13.0.r13.0/compiler.36424714_0"
        /*0030*/ 	.string	"-arch sm_100 -m 64 "



//--------------------- .note.nv.cuinfo           --------------------------
	.section	.note.nv.cuinfo,"",@"SHT_NOTE"
	.sectionflags	@"SHF_NOTE_NV_CUINFO"
        /*0018*/ 	.short	0x0002
        /*001a*/ 	.short	0x0064
        /*001c*/ 	.short	0x0082
	.zero		2


//--------------------- .nv.info                  --------------------------
	.section	.nv.info,"",@"SHT_CUDA_INFO"
	.align	4


	//----- nvinfo : EIATTR_REGCOUNT
	.align		4
        /*0000*/ 	.byte	0x04, 0x2f
        /*0002*/ 	.short	(.L_2 - .L_1)
	.align		4
.L_1:
        /*0004*/ 	.word	index@(mine_kernel)
        /*0008*/ 	.word	0x00000028


	//----- nvinfo : EIATTR_FRAME_SIZE
	.align		4
.L_2:
        /*000c*/ 	.byte	0x04, 0x11
        /*000e*/ 	.short	(.L_4 - .L_3)
	.align		4
.L_3:
        /*0010*/ 	.word	index@(mine_kernel)
        /*0014*/ 	.word	0x000002e0


	//----- nvinfo : EIATTR_MIN_STACK_SIZE
	.align		4
.L_4:
        /*0018*/ 	.byte	0x04, 0x12
        /*001a*/ 	.short	(.L_6 - .L_5)
	.align		4
.L_5:
        /*001c*/ 	.word	index@(mine_kernel)
        /*0020*/ 	.word	0x000002e0
.L_6:


//--------------------- .nv.compat                --------------------------
	.section	.nv.compat,"",@"SHT_CUDA_COMPAT_INFO"
	.align	4
        /*0000*/ 	.byte	0x02, 0x09, 0x00, 0x00, 0x02, 0x02, 0x01, 0x00, 0x02, 0x05, 0x05, 0x00, 0x03, 0x07, 0x01, 0x01
        /*0010*/ 	.byte	0x02, 0x03, 0x00, 0x00, 0x02, 0x06, 0x01, 0x00, 0x04, 0x0b, 0x08, 0x00, 0x09, 0x00, 0x00, 0x00
        /*0020*/ 	.byte	0x00, 0x00, 0x00, 0x00


//--------------------- .nv.info.mine_kernel      --------------------------
	.section	.nv.info.mine_kernel,"",@"SHT_CUDA_INFO"
	.sectionflags	@""
	.align	4


	//----- nvinfo : EIATTR_CUDA_API_VERSION
	.align		4
        /*0000*/ 	.byte	0x04, 0x37
        /*0002*/ 	.short	(.L_8 - .L_7)
.L_7:
        /*0004*/ 	.word	0x00000082


	//----- nvinfo : EIATTR_KPARAM_INFO
	.align		4
.L_8:
        /*0008*/ 	.byte	0x04, 0x17
        /*000a*/ 	.short	(.L_10 - .L_9)
.L_9:
        /*000c*/ 	.word	0x00000000
        /*0010*/ 	.short	0x0009
        /*0012*/ 	.short	0x0048
        /*0014*/ 	.byte	0x00, 0xf5, 0x21, 0x00


	//----- nvinfo : EIATTR_KPARAM_INFO
	.align		4
.L_10:
        /*0018*/ 	.byte	0x04, 0x17
        /*001a*/ 	.short	(.L_12 - .L_11)
.L_11:
        /*001c*/ 	.word	0x00000000
        /*0020*/ 	.short	0x0008
        /*0022*/ 	.short	0x0040
        /*0024*/ 	.byte	0x00, 0xf5, 0x21, 0x00


	//----- nvinfo : EIATTR_KPARAM_INFO
	.align		4
.L_12:
        /*0028*/ 	.byte	0x04, 0x17
        /*002a*/ 	.short	(.L_14 - .L_13)
.L_13:
        /*002c*/ 	.word	0x00000000
        /*0030*/ 	.short	0x0007
        /*0032*/ 	.short	0x0038
        /*0034*/ 	.byte	0x00, 0xf5, 0x21, 0x00


	//----- nvinfo : EIATTR_KPARAM_INFO
	.align		4
.L_14:
        /*0038*/ 	.byte	0x04, 0x17
        /*003a*/ 	.short	(.L_16 - .L_15)
.L_15:
        /*003c*/ 	.word	0x00000000
        /*0040*/ 	.short	0x0006
        /*0042*/ 	.short	0x0030
        /*0044*/ 	.byte	0x00, 0xf0, 0x11, 0x00


	//----- nvinfo : EIATTR_KPARAM_INFO
	.align		4
.L_16:
        /*0048*/ 	.byte	0x04, 0x17
        /*004a*/ 	.short	(.L_18 - .L_17)
.L_17:
        /*004c*/ 	.word	0x00000000
        /*0050*/ 	.short	0x0005
        /*0052*/ 	.short	0x0028
        /*0054*/ 	.byte	0x00, 0xf0, 0x21, 0x00


	//----- nvinfo : EIATTR_KPARAM_INFO
	.align		4
.L_18:
        /*0058*/ 	.byte	0x04, 0x17
        /*005a*/ 	.short	(.L_20 - .L_19)
.L_19:
        /*005c*/ 	.word	0x00000000
        /*0060*/ 	.short	0x0004
        /*0062*/ 	.short	0x0020
        /*0064*/ 	.byte	0x00, 0xf0, 0x21, 0x00


	//----- nvinfo : EIATTR_KPARAM_INFO
	.align		4
.L_20:
        /*0068*/ 	.byte	0x04, 0x17
        /*006a*/ 	.short	(.L_22 - .L_21)
.L_21:
        /*006c*/ 	.word	0x00000000
        /*0070*/ 	.short	0x0003
        /*0072*/ 	.short	0x0018
        /*0074*/ 	.byte	0x00, 0xf0, 0x11, 0x00


	//----- nvinfo : EIATTR_KPARAM_INFO
	.align		4
.L_22:
        /*0078*/ 	.byte	0x04, 0x17
        /*007a*/ 	.short	(.L_24 - .L_23)
.L_23:
        /*007c*/ 	.word	0x00000000
        /*0080*/ 	.short	0x0002
        /*0082*/ 	.short	0x0010
        /*0084*/ 	.byte	0x00, 0xf5, 0x21, 0x00


	//----- nvinfo : EIATTR_KPARAM_INFO
	.align		4
.L_24:
        /*0088*/ 	.byte	0x04, 0x17
        /*008a*/ 	.short	(.L_26 - .L_25)
.L_25:
        /*008c*/ 	.word	0x00000000
        /*0090*/ 	.short	0x0001
        /*0092*/ 	.short	0x0008
        /*0094*/ 	.byte	0x00, 0xf0, 0x11, 0x00


	//----- nvinfo : EIATTR_KPARAM_INFO
	.align		4
.L_26:
        /*0098*/ 	.byte	0x04, 0x17
        /*009a*/ 	.short	(.L_28 - .L_27)
.L_27:
        /*009c*/ 	.word	0x00000000
        /*00a0*/ 	.short	0x0000
        /*00a2*/ 	.short	0x0000
        /*00a4*/ 	.byte	0x00, 0xf5, 0x21, 0x00


	//----- nvinfo : EIATTR_SPARSE_MMA_MASK
	.align		4
.L_28:
        /*00a8*/ 	.byte	0x03, 0x50
        /*00aa*/ 	.short	0x0000


	//----- nvinfo : EIATTR_MAXREG_COUNT
	.align		4
        /*00ac*/ 	.byte	0x03, 0x1b
        /*00ae*/ 	.short	0x00ff


	//----- nvinfo : EIATTR_MERCURY_ISA_VERSION
	.align		4
        /*00b0*/ 	.byte	0x03, 0x5f
        /*00b2*/ 	.short	0x0101


	//----- nvinfo : EIATTR_VRC_CTA_INIT_COUNT
	.align		4
        /*00b4*/ 	.byte	0x02, 0x4a
	.zero		1
	.zero		1


	//----- nvinfo : EIATTR_EXIT_INSTR_OFFSETS
	.align		4
        /*00b8*/ 	.byte	0x04, 0x1c
        /*00ba*/ 	.short	(.L_30 - .L_29)


	//   ....[0]....
.L_29:
        /*00bc*/ 	.word	0x000000d0


	//   ....[1]....
        /*00c0*/ 	.word	0x00000270


	//   ....[2]....
        /*00c4*/ 	.word	0x00003e80


	//   ....[3]....
        /*00c8*/ 	.word	0x00003f20


	//   ....[4]....
        /*00cc*/ 	.word	0x00004240


	//----- nvinfo : EIATTR_CRS_STACK_SIZE
	.align		4
.L_30:
        /*00d0*/ 	.byte	0x04, 0x1e
        /*00d2*/ 	.short	(.L_32 - .L_31)
.L_31:
        /*00d4*/ 	.word	0x00000000


	//----- nvinfo : EIATTR_CBANK_PARAM_SIZE
	.align		4
.L_32:
        /*00d8*/ 	.byte	0x03, 0x19
        /*00da*/ 	.short	0x0050


	//----- nvinfo : EIATTR_PARAM_CBANK
	.align		4
        /*00dc*/ 	.byte	0x04, 0x0a
        /*00de*/ 	.short	(.L_34 - .L_33)
	.align		4
.L_33:
        /*00e0*/ 	.word	index@(.nv.constant0.mine_kernel)
        /*00e4*/ 	.short	0x0380
        /*00e6*/ 	.short	0x0050


	//----- nvinfo : EIATTR_SW_WAR
	.align		4
.L_34:
        /*00e8*/ 	.byte	0x04, 0x36
        /*00ea*/ 	.short	(.L_36 - .L_35)
.L_35:
        /*00ec*/ 	.word	0x00000008
.L_36:


//--------------------- .nv.callgraph             --------------------------
	.section	.nv.callgraph,"",@"SHT_CUDA_CALLGRAPH"
	.align	4
	.sectionentsize	8
	.align		4
        /*0000*/ 	.word	0x00000000
	.align		4
        /*0004*/ 	.word	0xffffffff
	.align		4
        /*0008*/ 	.word	0x00000000
	.align		4
        /*000c*/ 	.word	0xfffffffe
	.align		4
        /*0010*/ 	.word	0x00000000
	.align		4
        /*0014*/ 	.word	0xfffffffd
	.align		4
        /*0018*/ 	.word	0x00000000
	.align		4
        /*001c*/ 	.word	0xfffffffc


//--------------------- .nv.constant4             --------------------------
	.section	.nv.constant4,"a",@progbits
	.align	8
	.align		8
.nv.constant4:
        /*0000*/ 	.dword	_ZZ6sha256PKhiPhE1k


//--------------------- .text.mine_kernel         --------------------------
	.section	.text.mine_kernel,"ax",@progbits
	.align	128
        .global         mine_kernel
        .type           mine_kernel,@function
        .size           mine_kernel,(.L_x_34 - mine_kernel)
        .other          mine_kernel,@"STO_CUDA_ENTRY STV_DEFAULT"
mine_kernel:
.text.mine_kernel:
[----:B------:R-:W0:Y:S01]  /*0000*/  LDC R1, c[0x0][0x37c] ;  /* 0x0000df00ff017b82 */ /* 0x000e220000000800 */
[----:B------:R-:W1:Y:S01]  /*0010*/  S2R R2, SR_TID.X ;  /* 0x0000000000027919 */ /* 0x000e620000002100 */
[----:B------:R-:W2:Y:S06]  /*0020*/  LDCU UR6, c[0x0][0x360] ;  /* 0x00006c00ff0677ac */ /* 0x000eac0008000800 */
[----:B------:R-:W1:Y:S01]  /*0030*/  S2UR UR4, SR_CTAID.X ;  /* 0x00000000000479c3 */ /* 0x000e620000002500 */
[----:B------:R-:W-:Y:S01]  /*0040*/  IMAD.MOV.U32 R3, RZ, RZ, RZ ;  /* 0x000000ffff037224 */ /* 0x000fe200078e00ff */
[----:B------:R-:W3:Y:S01]  /*0050*/  LDCU.64 UR8, c[0x0][0x3a8] ;  /* 0x00007500ff0877ac */ /* 0x000ee20008000a00 */
[----:B0-----:R-:W-:-:S05]  /*0060*/  VIADD R1, R1, 0xfffffd20 ;  /* 0xfffffd2001017836 */ /* 0x001fca0000000000 */
[----:B------:R-:W1:Y:S01]  /*0070*/  LDC R5, c[0x0][0x360] ;  /* 0x0000d800ff057b82 */ /* 0x000e620000000800 */
[C---:B------:R-:W-:Y:S02]  /*0080*/  R2UR UR21, R1.reuse ;  /* 0x00000000011572ca */ /* 0x040fe400000e0000 */
[----:B------:R-:W-:Y:S01]  /*0090*/  R2UR UR12, R1 ;  /* 0x00000000010c72ca */ /* 0x000fe200000e0000 */
[----:B-1----:R-:W-:-:S03]  /*00a0*/  IMAD.WIDE.U32 R2, R5, UR4, R2 ;  /* 0x0000000405027c25 */ /* 0x002fc6000f8e0002 */
[----:B---3--:R-:W-:-:S04]  /*00b0*/  ISETP.GE.U32.AND P0, PT, R2, UR8, PT ;  /* 0x0000000802007c0c */ /* 0x008fc8000bf06070 */
[----:B------:R-:W-:-:S13]  /*00c0*/  ISETP.GE.U32.AND.EX P0, PT, R3, UR9, PT, P0 ;  /* 0x0000000903007c0c */ /* 0x000fda000bf06100 */
[----:B--2---:R-:W-:Y:S05]  /*00d0*/  @P0 EXIT ;  /* 0x000000000000094d */ /* 0x004fea0003800000 */
[----:B------:R-:W0:Y:S01]  /*00e0*/  LDCU UR8, c[0x0][0x3b0] ;  /* 0x00007600ff0877ac */ /* 0x000e220008000800 */
[----:B------:R-:W-:Y:S01]  /*00f0*/  BSSY.RECONVERGENT B0, `(.L_x_0) ;  /* 0x00003db000007945 */ /* 0x000fe20003800200 */
[----:B------:R-:W-:Y:S01]  /*0100*/  IMAD.MOV.U32 R20, RZ, RZ, R2 ;  /* 0x000000ffff147224 */ /* 0x000fe200078e0002 */
[----:B------:R-:W1:Y:S01]  /*0110*/  LDCU UR9, c[0x0][0x388] ;  /* 0x00007100ff0977ac */ /* 0x000e620008000800 */
[----:B------:R-:W2:Y:S01]  /*0120*/  LDCU UR11, c[0x0][0x398] ;  /* 0x00007300ff0b77ac */ /* 0x000ea20008000800 */
[----:B------:R-:W3:Y:S01]  /*0130*/  LDCU UR7, c[0x0][0x370] ;  /* 0x00006e00ff0777ac */ /* 0x000ee20008000800 */
[----:B------:R-:W-:Y:S02]  /*0140*/  UIADD3 UR22, UPT, UPT, UR12, 0x100, URZ ;  /* 0x000001000c167890 */ /* 0x000fe4000fffe0ff */
[----:B0-----:R-:W-:Y:S02]  /*0150*/  USHF.R.U32.HI UR8, URZ, 0x1, UR8 ;  /* 0x00000001ff087899 */ /* 0x001fe40008011608 */
[----:B------:R-:W-:-:S02]  /*0160*/  UIADD3 UR5, UPT, UPT, UR12, 0x200, URZ ;  /* 0x000002000c057890 */ /* 0x000fc4000fffe0ff */
[----:B------:R-:W-:Y:S02]  /*0170*/  UISETP.LT.U32.AND UP0, UPT, UR8, 0x1, UPT ;  /* 0x000000010800788c */ /* 0x000fe4000bf01070 */
[----:B-1----:R-:W-:Y:S02]  /*0180*/  ULOP3.LUT UR23, UR9, 0xf, URZ, 0xc0, !UPT ;  /* 0x0000000f09177892 */ /* 0x002fe4000f8ec0ff */
[----:B------:R-:W-:Y:S02]  /*0190*/  ULOP3.LUT UR24, UR9, 0x7, URZ, 0xc0, !UPT ;  /* 0x0000000709187892 */ /* 0x000fe4000f8ec0ff */
[----:B--2---:R-:W-:Y:S02]  /*01a0*/  ULOP3.LUT UR25, UR11, 0xf, URZ, 0xc0, !UPT ;  /* 0x0000000f0b197892 */ /* 0x004fe4000f8ec0ff */
[----:B------:R-:W-:Y:S02]  /*01b0*/  ULOP3.LUT UR26, UR11, 0x7, URZ, 0xc0, !UPT ;  /* 0x000000070b1a7892 */ /* 0x000fe4000f8ec0ff */
[----:B------:R-:W-:-:S02]  /*01c0*/  ULOP3.LUT UR27, UR9, 0x7ffffff0, URZ, 0xc0, !UPT ;  /* 0x7ffffff0091b7892 */ /* 0x000fc4000f8ec0ff */
[----:B------:R-:W-:Y:S01]  /*01d0*/  ULOP3.LUT UR10, UR11, 0x7ffffff0, URZ, 0xc0, !UPT ;  /* 0x7ffffff00b0a7892 */ /* 0x000fe2000f8ec0ff */
[----:B------:R-:W0:Y:S01]  /*01e0*/  LDCU.64 UR18, c[0x0][0x358] ;  /* 0x00006b00ff1277ac */ /* 0x000e220008000a00 */
[----:B------:R-:W-:Y:S02]  /*01f0*/  ULOP3.LUT UR9, UR9, 0x3, URZ, 0xc0, !UPT ;  /* 0x0000000309097892 */ /* 0x000fe4000f8ec0ff */
[----:B------:R-:W-:Y:S02]  /*0200*/  ULOP3.LUT UR11, UR11, 0x3, URZ, 0xc0, !UPT ;  /* 0x000000030b0b7892 */ /* 0x000fe4000f8ec0ff */
[----:B---3--:R-:W-:Y:S02]  /*0210*/  UIMAD.WIDE.U32 UR6, UR6, UR7, URZ ;  /* 0x00000007060672a5 */ /* 0x008fe4000f8e00ff */
[----:B------:R-:W-:Y:S02]  /*0220*/  UIADD3 UR12, UPT, UPT, UR12, UR8, URZ ;  /* 0x000000080c0c7290 */ /* 0x000fe4000fffe0ff */
[----:B------:R-:W-:-:S12]  /*0230*/  USEL UR28, UR8, 0x1, !UP0 ;  /* 0x00000001081c7887 */ /* 0x000fd8000c000000 */
.L_x_32:
[----:B------:R-:W0:Y:S02]  /*0240*/  LDC.64 R4, c[0x0][0x3b8] ;  /* 0x0000ee00ff047b82 */ /* 0x000e240000000a00 */
[----:B0-----:R-:W2:Y:S02]  /*0250*/  ATOMG.E.OR.STRONG.GPU PT, R4, desc[UR18][R4.64], RZ ;  /* 0x800000ff040479a8 */ /* 0x001ea4000b1ef112 */
[----:B--2---:R-:W-:-:S13]  /*0260*/  ISETP.NE.AND P0, PT, R4, RZ, PT ;  /* 0x000000ff0400720c */ /* 0x004fda0003f05270 */
[----:B------:R-:W-:Y:S05]  /*0270*/  @P0 EXIT ;  /* 0x000000000000094d */ /* 0x000fea0003800000 */
[----:B------:R-:W0:Y:S01]  /*0280*/  LDCU UR13, c[0x0][0x388] ;  /* 0x00007100ff0d77ac */ /* 0x000e220008000800 */
[----:B------:R-:W1:Y:S01]  /*0290*/  LDCU.64 UR14, c[0x0][0x3a0] ;  /* 0x00007400ff0e77ac */ /* 0x000e620008000a00 */
[----:B------:R-:W-:Y:S01]  /*02a0*/  UMOV UR4, URZ ;  /* 0x000000ff00047c82 */ /* 0x000fe20008000000 */
[----:B0-----:R-:W-:Y:S01]  /*02b0*/  UISETP.GE.AND UP0, UPT, UR13, 0x1, UPT ;  /* 0x000000010d00788c */ /* 0x001fe2000bf06270 */
[----:B-1----:R-:W-:-:S04]  /*02c0*/  IADD3 R10, P0, PT, R20, UR14, RZ ;  /* 0x0000000e140a7c10 */ /* 0x002fc8000ff1e0ff */
[----:B------:R-:W-:-:S04]  /*02d0*/  IADD3.X R11, PT, PT, R3, UR15, RZ, P0, !PT ;  /* 0x0000000f030b7c10 */ /* 0x000fc800087fe4ff */
[----:B------:R-:W-:Y:S05]  /*02e0*/  BRA.U !UP0, `(.L_x_1) ;  /* 0x0000000508ac7547 */ /* 0x000fea000b800000 */
[----:B------:R-:W-:Y:S01]  /*02f0*/  UISETP.GE.U32.AND UP0, UPT, UR13, 0x10, UPT ;  /* 0x000000100d00788c */ /* 0x000fe2000bf06070 */
[----:B------:R-:W-:-:S08]  /*0300*/  IMAD.MOV.U32 R4, RZ, RZ, RZ ;  /* 0x000000ffff047224 */ /* 0x000fd000078e00ff */
[----:B------:R-:W-:Y:S05]  /*0310*/  BRA.U !UP0, `(.L_x_2) ;  /* 0x0000000108ac7547 */ /* 0x000fea000b800000 */
[----:B------:R-:W0:Y:S02]  /*0320*/  LDCU.64 UR14, c[0x0][0x380] ;  /* 0x00007000ff0e77ac */ /* 0x000e240008000a00 */
[----:B0-----:R-:W-:Y:S02]  /*0330*/  UIADD3 UR4, UP0, UPT, UR14, 0x7, URZ ;  /* 0x000000070e047890 */ /* 0x001fe4000ff1e0ff */
[----:B------:R-:W-:Y:S02]  /*0340*/  UIADD3 UR14, UPT, UPT, -UR27, URZ, URZ ;  /* 0x000000ff1b0e7290 */ /* 0x000fe4000fffe1ff */
[----:B------:R-:W-:Y:S02]  /*0350*/  UIADD3.X UR13, UPT, UPT, URZ, UR15, URZ, UP0, !UPT ;  /* 0x0000000fff0d7290 */ /* 0x000fe400087fe4ff */
[----:B------:R-:W-:Y:S01]  /*0360*/  IMAD.U32 R8, RZ, RZ, UR4 ;  /* 0x00000004ff087e24 */ /* 0x000fe2000f8e00ff */
[----:B------:R-:W-:-:S03]  /*0370*/  UMOV UR4, UR5 ;  /* 0x0000000500047c82 */ /* 0x000fc60008000000 */
[----:B------:R-:W-:-:S07]  /*0380*/  IMAD.U32 R9, RZ, RZ, UR13 ;  /* 0x0000000dff097e24 */ /* 0x000fce000f8e00ff */
.L_x_3:
[----:B0-----:R-:W2:Y:S04]  /*0390*/  LDG.E.U8 R4, desc[UR18][R8.64+0x8] ;  /* 0x0000081208047981 */ /* 0x001ea8000c1e1100 */
[----:B------:R-:W2:Y:S04]  /*03a0*/  LDG.E.U8 R5, desc[UR18][R8.64+0x7] ;  /* 0x0000071208057981 */ /* 0x000ea8000c1e1100 */
[----:B------:R-:W3:Y:S04]  /*03b0*/  LDG.E.U8 R6, desc[UR18][R8.64+0x6] ;  /* 0x0000061208067981 */ /* 0x000ee8000c1e1100 */
[----:B------:R-:W3:Y:S04]  /*03c0*/  LDG.E.U8 R7, desc[UR18][R8.64+0x5] ;  /* 0x0000051208077981 */ /* 0x000ee8000c1e1100 */
[----:B------:R-:W4:Y:S04]  /*03d0*/  LDG.E.U8 R12, desc[UR18][R8.64+0x4] ;  /* 0x00000412080c7981 */ /* 0x000f28000c1e1100 */
[----:B------:R-:W4:Y:S04]  /*03e0*/  LDG.E.U8 R13, desc[UR18][R8.64+0x3] ;  /* 0x00000312080d7981 */ /* 0x000f28000c1e1100 */
[----:B------:R-:W5:Y:S04]  /*03f0*/  LDG.E.U8 R14, desc[UR18][R8.64+0x2] ;  /* 0x00000212080e7981 */ /* 0x000f68000c1e1100 */
        /* <DEDUP_REMOVED lines=8> */
[----:B------:R0:W5:Y:S01]  /*0480*/  LDG.E.U8 R24, desc[UR18][R8.64+-0x7] ;  /* 0xfffff91208187981 */ /* 0x000162000c1e1100 */
[----:B------:R-:W-:-:S04]  /*0490*/  UIADD3 UR14, UPT, UPT, UR14, 0x10, URZ ;  /* 0x000000100e0e7890 */ /* 0x000fc8000fffe0ff */
[----:B------:R-:W-:Y:S01]  /*04a0*/  UISETP.NE.AND UP0, UPT, UR14, URZ, UPT ;  /* 0x000000ff0e00728c */ /* 0x000fe2000bf05270 */
[----:B0-----:R-:W-:-:S05]  /*04b0*/  IADD3 R8, P0, PT, R8, 0x10, RZ ;  /* 0x0000001008087810 */ /* 0x001fca0007f1e0ff */
[----:B------:R-:W-:Y:S01]  /*04c0*/  IMAD.X R9, RZ, RZ, R9, P0 ;  /* 0x000000ffff097224 */ /* 0x000fe200000e0609 */
[----:B--2---:R-:W-:Y:S02]  /*04d0*/  PRMT R4, R5, 0x3340, R4 ;  /* 0x0000334005047816 */ /* 0x004fe40000000004 */
[----:B---3--:R-:W-:-:S04]  /*04e0*/  PRMT R7, R7, 0x3340, R6 ;  /* 0x0000334007077816 */ /* 0x008fc80000000006 */
[----:B------:R-:W-:Y:S02]  /*04f0*/  PRMT R7, R7, 0x5410, R4 ;  /* 0x0000541007077816 */ /* 0x000fe40000000004 */
[----:B----4-:R-:W-:Y:S02]  /*0500*/  PRMT R6, R13, 0x3340, R12 ;  /* 0x000033400d067816 */ /* 0x010fe4000000000c */
[----:B-----5:R-:W-:-:S04]  /*0510*/  PRMT R15, R15, 0x3340, R14 ;  /* 0x000033400f0f7816 */ /* 0x020fc8000000000e */
[----:B------:R-:W-:Y:S02]  /*0520*/  PRMT R6, R15, 0x5410, R6 ;  /* 0x000054100f067816 */ /* 0x000fe40000000006 */
[----:B------:R-:W-:Y:S02]  /*0530*/  PRMT R5, R17, 0x3340, R16 ;  /* 0x0000334011057816 */ /* 0x000fe40000000010 */
[----:B------:R-:W-:-:S04]  /*0540*/  PRMT R18, R19, 0x3340, R18 ;  /* 0x0000334013127816 */ /* 0x000fc80000000012 */
[----:B------:R-:W-:Y:S02]  /*0550*/  PRMT R5, R18, 0x5410, R5 ;  /* 0x0000541012057816 */ /* 0x000fe40000000005 */
[----:B------:R-:W-:Y:S02]  /*0560*/  PRMT R21, R22, 0x3340, R21 ;  /* 0x0000334016157816 */ /* 0x000fe40000000015 */
[----:B------:R-:W-:-:S04]  /*0570*/  PRMT R24, R24, 0x3340, R23 ;  /* 0x0000334018187816 */ /* 0x000fc80000000017 */
[----:B------:R-:W-:-:S05]  /*0580*/  PRMT R4, R24, 0x5410, R21 ;  /* 0x0000541018047816 */ /* 0x000fca0000000015 */
[----:B------:R0:W-:Y:S01]  /*0590*/  STL.128 [UR4], R4 ;  /* 0x00000004ff007987 */ /* 0x0001e20008100c04 */
[----:B------:R-:W-:Y:S01]  /*05a0*/  UIADD3 UR4, UPT, UPT, UR4, 0x10, URZ ;  /* 0x0000001004047890 */ /* 0x000fe2000fffe0ff */
[----:B------:R-:W-:Y:S11]  /*05b0*/  BRA.U UP0, `(.L_x_3) ;  /* 0xfffffffd00747547 */ /* 0x000ff6000b83ffff */
[----:B0-----:R-:W-:-:S07]  /*05c0*/  IMAD.U32 R4, RZ, RZ, UR27 ;  /* 0x0000001bff047e24 */ /* 0x001fce000f8e00ff */
.L_x_2:
[----:B------:R-:W-:Y:S01]  /*05d0*/  UISETP.NE.AND UP0, UPT, UR23, URZ, UPT ;  /* 0x000000ff1700728c */ /* 0x000fe2000bf05270 */
[----:B------:R-:W0:Y:S08]  /*05e0*/  LDCU UR4, c[0x0][0x388] ;  /* 0x00007100ff0477ac */ /* 0x000e300008000800 */
[----:B------:R-:W-:Y:S05]  /*05f0*/  BRA.U !UP0, `(.L_x_1) ;  /* 0x0000000108e87547 */ /* 0x000fea000b800000 */
[----:B------:R-:W-:Y:S02]  /*0600*/  UIADD3 UR13, UPT, UPT, UR23, -0x1, URZ ;  /* 0xffffffff170d7890 */ /* 0x000fe4000fffe0ff */
[----:B------:R-:W-:Y:S02]  /*0610*/  UISETP.NE.AND UP1, UPT, UR24, URZ, UPT ;  /* 0x000000ff1800728c */ /* 0x000fe4000bf25270 */
[----:B------:R-:W-:-:S09]  /*0620*/  UISETP.GE.U32.AND UP0, UPT, UR13, 0x7, UPT ;  /* 0x000000070d00788c */ /* 0x000fd2000bf06070 */
[----:B------:R-:W-:Y:S05]  /*0630*/  BRA.U !UP0, `(.L_x_4) ;  /* 0x0000000108547547 */ /* 0x000fea000b800000 */
[----:B------:R-:W1:Y:S02]  /*0640*/  LDCU.64 UR14, c[0x0][0x380] ;  /* 0x00007000ff0e77ac */ /* 0x000e640008000a00 */
[----:B-1----:R-:W-:-:S05]  /*0650*/  IADD3 R6, P0, PT, R4, UR14, RZ ;  /* 0x0000000e04067c10 */ /* 0x002fca000ff1e0ff */
[----:B------:R-:W-:-:S05]  /*0660*/  IMAD.X R7, RZ, RZ, UR15, P0 ;  /* 0x0000000fff077e24 */ /* 0x000fca00080e06ff */
[----:B------:R-:W2:Y:S04]  /*0670*/  LDG.E.U8 R5, desc[UR18][R6.64] ;  /* 0x0000001206057981 */ /* 0x000ea8000c1e1100 */
[----:B------:R-:W3:Y:S04]  /*0680*/  LDG.E.U8 R8, desc[UR18][R6.64+0x1] ;  /* 0x0000011206087981 */ /* 0x000ee8000c1e1100 */
[----:B------:R-:W4:Y:S04]  /*0690*/  LDG.E.U8 R9, desc[UR18][R6.64+0x2] ;  /* 0x0000021206097981 */ /* 0x000f28000c1e1100 */
[----:B------:R-:W5:Y:S04]  /*06a0*/  LDG.E.U8 R12, desc[UR18][R6.64+0x3] ;  /* 0x00000312060c7981 */ /* 0x000f68000c1e1100 */
[----:B------:R-:W5:Y:S04]  /*06b0*/  LDG.E.U8 R13, desc[UR18][R6.64+0x4] ;  /* 0x00000412060d7981 */ /* 0x000f68000c1e1100 */
[----:B------:R-:W5:Y:S04]  /*06c0*/  LDG.E.U8 R14, desc[UR18][R6.64+0x5] ;  /* 0x00000512060e7981 */ /* 0x000f68000c1e1100 */
[----:B------:R-:W5:Y:S04]  /*06d0*/  LDG.E.U8 R15, desc[UR18][R6.64+0x6] ;  /* 0x00000612060f7981 */ /* 0x000f68000c1e1100 */
[----:B------:R-:W5:Y:S01]  /*06e0*/  LDG.E.U8 R16, desc[UR18][R6.64+0x7] ;  /* 0x0000071206107981 */ /* 0x000f62000c1e1100 */
[----:B------:R-:W-:-:S02]  /*06f0*/  IMAD.IADD R17, R1, 0x1, R4 ;  /* 0x0000000101117824 */ /* 0x000fc400078e0204 */
[----:B------:R-:W-:-:S03]  /*0700*/  VIADD R4, R4, 0x8 ;  /* 0x0000000804047836 */ /* 0x000fc60000000000 */
[----:B--2---:R1:W-:Y:S04]  /*0710*/  STL.U8 [R17+0x200], R5 ;  /* 0x0002000511007387 */ /* 0x0043e80000100000 */
[----:B---3--:R1:W-:Y:S04]  /*0720*/  STL.U8 [R17+0x201], R8 ;  /* 0x0002010811007387 */ /* 0x0083e80000100000 */
[----:B----4-:R1:W-:Y:S04]  /*0730*/  STL.U8 [R17+0x202], R9 ;  /* 0x0002020911007387 */ /* 0x0103e80000100000 */
[----:B-----5:R1:W-:Y:S04]  /*0740*/  STL.U8 [R17+0x203], R12 ;  /* 0x0002030c11007387 */ /* 0x0203e80000100000 */
[----:B------:R1:W-:Y:S04]  /*0750*/  STL.U8 [R17+0x204], R13 ;  /* 0x0002040d11007387 */ /* 0x0003e80000100000 */
[----:B------:R1:W-:Y:S04]  /*0760*/  STL.U8 [R17+0x205], R14 ;  /* 0x0002050e11007387 */ /* 0x0003e80000100000 */
[----:B------:R1:W-:Y:S04]  /*0770*/  STL.U8 [R17+0x206], R15 ;  /* 0x0002060f11007387 */ /* 0x0003e80000100000 */
[----:B------:R1:W-:Y:S02]  /*0780*/  STL.U8 [R17+0x207], R16 ;  /* 0x0002071011007387 */ /* 0x0003e40000100000 */
.L_x_4:
[----:B------:R-:W-:Y:S05]  /*0790*/  BRA.U !UP1, `(.L_x_1) ;  /* 0x0000000109807547 */ /* 0x000fea000b800000 */
[----:B------:R-:W-:Y:S02]  /*07a0*/  UIADD3 UR13, UPT, UPT, UR24, -0x1, URZ ;  /* 0xffffffff180d7890 */ /* 0x000fe4000fffe0ff */
[----:B------:R-:W-:Y:S02]  /*07b0*/  UISETP.NE.AND UP1, UPT, UR9, URZ, UPT ;  /* 0x000000ff0900728c */ /* 0x000fe4000bf25270 */
[----:B------:R-:W-:-:S09]  /*07c0*/  UISETP.GE.U32.AND UP0, UPT, UR13, 0x3, UPT ;  /* 0x000000030d00788c */ /* 0x000fd2000bf06070 */
[----:B------:R-:W-:Y:S05]  /*07d0*/  BRA.U !UP0, `(.L_x_5) ;  /* 0x0000000108347547 */ /* 0x000fea000b800000 */
[----:B------:R-:W2:Y:S02]  /*07e0*/  LDCU.64 UR14, c[0x0][0x380] ;  /* 0x00007000ff0e77ac */ /* 0x000ea40008000a00 */
[----:B--2---:R-:W-:-:S05]  /*07f0*/  IADD3 R6, P0, PT, R4, UR14, RZ ;  /* 0x0000000e04067c10 */ /* 0x004fca000ff1e0ff */
[----:B------:R-:W-:-:S05]  /*0800*/  IMAD.X R7, RZ, RZ, UR15, P0 ;  /* 0x0000000fff077e24 */ /* 0x000fca00080e06ff */
[----:B-1----:R-:W2:Y:S04]  /*0810*/  LDG.E.U8 R5, desc[UR18][R6.64] ;  /* 0x0000001206057981 */ /* 0x002ea8000c1e1100 */
[----:B------:R-:W3:Y:S04]  /*0820*/  LDG.E.U8 R9, desc[UR18][R6.64+0x1] ;  /* 0x0000011206097981 */ /* 0x000ee8000c1e1100 */
[----:B------:R-:W4:Y:S04]  /*0830*/  LDG.E.U8 R13, desc[UR18][R6.64+0x2] ;  /* 0x00000212060d7981 */ /* 0x000f28000c1e1100 */
[----:B------:R-:W5:Y:S01]  /*0840*/  LDG.E.U8 R15, desc[UR18][R6.64+0x3] ;  /* 0x00000312060f7981 */ /* 0x000f62000c1e1100 */
[----:B------:R-:W-:-:S02]  /*0850*/  IMAD.IADD R8, R1, 0x1, R4 ;  /* 0x0000000101087824 */ /* 0x000fc400078e0204 */
[----:B------:R-:W-:-:S03]  /*0860*/  VIADD R4, R4, 0x4 ;  /* 0x0000000404047836 */ /* 0x000fc60000000000 */
[----:B--2---:R2:W-:Y:S04]  /*0870*/  STL.U8 [R8+0x200], R5 ;  /* 0x0002000508007387 */ /* 0x0045e80000100000 */
[----:B---3--:R2:W-:Y:S04]  /*0880*/  STL.U8 [R8+0x201], R9 ;  /* 0x0002010908007387 */ /* 0x0085e80000100000 */
[----:B----4-:R2:W-:Y:S04]  /*0890*/  STL.U8 [R8+0x202], R13 ;  /* 0x0002020d08007387 */ /* 0x0105e80000100000 */
[----:B-----5:R2:W-:Y:S02]  /*08a0*/  STL.U8 [R8+0x203], R15 ;  /* 0x0002030f08007387 */ /* 0x0205e40000100000 */
.L_x_5:
[----:B------:R-:W-:Y:S05]  /*08b0*/  BRA.U !UP1, `(.L_x_1) ;  /* 0x0000000109387547 */ /* 0x000fea000b800000 */
[----:B------:R-:W3:Y:S02]  /*08c0*/  LDCU.64 UR14, c[0x0][0x380] ;  /* 0x00007000ff0e77ac */ /* 0x000ee40008000a00 */
[----:B---3--:R-:W-:-:S05]  /*08d0*/  IADD3 R6, P0, PT, R4, UR14, RZ ;  /* 0x0000000e04067c10 */ /* 0x008fca000ff1e0ff */
[----:B------:R-:W-:-:S05]  /*08e0*/  IMAD.X R7, RZ, RZ, UR15, P0 ;  /* 0x0000000fff077e24 */ /* 0x000fca00080e06ff */
[----:B-12---:R-:W2:Y:S01]  /*08f0*/  LDG.E.U8 R5, desc[UR18][R6.64] ;  /* 0x0000001206057981 */ /* 0x006ea2000c1e1100 */
[----:B------:R-:W-:Y:S01]  /*0900*/  IMAD.IADD R8, R1, 0x1, R4 ;  /* 0x0000000101087824 */ /* 0x000fe200078e0204 */
[----:B------:R-:W-:-:S04]  /*0910*/  UISETP.NE.AND UP0, UPT, UR9, 0x1, UPT ;  /* 0x000000010900788c */ /* 0x000fc8000bf05270 */
[----:B--2---:R3:W-:Y:S05]  /*0920*/  STL.U8 [R8+0x200], R5 ;  /* 0x0002000508007387 */ /* 0x0047ea0000100000 */
[----:B------:R-:W-:Y:S05]  /*0930*/  BRA.U !UP0, `(.L_x_1) ;  /* 0x0000000108187547 */ /* 0x000fea000b800000 */
[----:B------:R-:W-:Y:S01]  /*0940*/  UISETP.NE.AND UP0, UPT, UR9, 0x2, UPT ;  /* 0x000000020900788c */ /* 0x000fe2000bf05270 */
[----:B------:R-:W2:Y:S05]  /*0950*/  LDG.E.U8 R4, desc[UR18][R6.64+0x1] ;  /* 0x0000011206047981 */ /* 0x000eaa000c1e1100 */
[----:B------:R-:W-:-:S13]  /*0960*/  PLOP3.LUT P0, PT, PT, PT, UP0, 0x80, 0x8 ;  /* 0x000000000008781c */ /* 0x000fda0003f0f008 */
[----:B---3--:R-:W3:Y:S04]  /*0970*/  @P0 LDG.E.U8 R5, desc[UR18][R6.64+0x2] ;  /* 0x0000021206050981 */ /* 0x008ee8000c1e1100 */
[----:B--2---:R4:W-:Y:S04]  /*0980*/  STL.U8 [R8+0x201], R4 ;  /* 0x0002010408007387 */ /* 0x0049e80000100000 */
[----:B---3--:R4:W-:Y:S02]  /*0990*/  @P0 STL.U8 [R8+0x202], R5 ;  /* 0x0002020508000387 */ /* 0x0089e40000100000 */
.L_x_1:
[----:B------:R-:W5:Y:S01]  /*09a0*/  LDCU UR14, c[0x0][0x398] ;  /* 0x00007300ff0e77ac */ /* 0x000f620008000800 */
[----:B0---4-:R-:W-:Y:S01]  /*09b0*/  VIADD R4, R1, UR4 ;  /* 0x0000000401047c36 */ /* 0x011fe20008000000 */
[C-C-:B-1----:R-:W-:Y:S02]  /*09c0*/  SHF.R.U64 R17, R10.reuse, 0x8, R11.reuse ;  /* 0x000000080a117819 */ /* 0x142fe4000000120b */
[C-C-:B--2---:R-:W-:Y:S01]  /*09d0*/  SHF.R.U64 R15, R10.reuse, 0x10, R11.reuse ;  /* 0x000000100a0f7819 */ /* 0x144fe2000000120b */
[----:B------:R-:W-:Y:S01]  /*09e0*/  UIADD3 UR13, UPT, UPT, UR4, 0x8, URZ ;  /* 0x00000008040d7890 */ /* 0x000fe2000fffe0ff */
[--C-:B------:R-:W-:Y:S01]  /*09f0*/  SHF.R.U64 R13, R10, 0x18, R11.reuse ;  /* 0x000000180a0d7819 */ /* 0x100fe2000000120b */
[----:B------:R0:W-:Y:S01]  /*0a00*/  STL.U8 [R4+0x201], R17 ;  /* 0x0002011104007387 */ /* 0x0001e20000100000 */
[--C-:B------:R-:W-:Y:S02]  /*0a10*/  SHF.R.U32.HI R9, RZ, 0x8, R11.reuse ;  /* 0x00000008ff097819 */ /* 0x100fe4000001160b */
[--C-:B------:R-:W-:Y:S01]  /*0a20*/  SHF.R.U32.HI R7, RZ, 0x10, R11.reuse ;  /* 0x00000010ff077819 */ /* 0x100fe2000001160b */
[----:B------:R0:W-:Y:S01]  /*0a30*/  STL.U8 [R4+0x202], R15 ;  /* 0x0002020f04007387 */ /* 0x0001e20000100000 */
[----:B---3--:R-:W-:-:S03]  /*0a40*/  SHF.R.U32.HI R5, RZ, 0x18, R11 ;  /* 0x00000018ff057819 */ /* 0x008fc6000001160b */
[----:B------:R0:W-:Y:S01]  /*0a50*/  STL.U8 [R4+0x200], R10 ;  /* 0x0002000a04007387 */ /* 0x0001e20000100000 */
[----:B-----5:R-:W-:-:S03]  /*0a60*/  UISETP.GT.AND UP0, UPT, UR14, URZ, UPT ;  /* 0x000000ff0e00728c */ /* 0x020fc6000bf04270 */
[----:B------:R0:W-:Y:S04]  /*0a70*/  STL.U8 [R4+0x203], R13 ;  /* 0x0002030d04007387 */ /* 0x0001e80000100000 */
[----:B------:R0:W-:Y:S04]  /*0a80*/  STL.U8 [R4+0x204], R11 ;  /* 0x0002040b04007387 */ /* 0x0001e80000100000 */
[----:B------:R0:W-:Y:S04]  /*0a90*/  STL.U8 [R4+0x205], R9 ;  /* 0x0002050904007387 */ /* 0x0001e80000100000 */
[----:B------:R0:W-:Y:S04]  /*0aa0*/  STL.U8 [R4+0x206], R7 ;  /* 0x0002060704007387 */ /* 0x0001e80000100000 */
[----:B------:R0:W-:Y:S01]  /*0ab0*/  STL.U8 [R4+0x207], R5 ;  /* 0x0002070504007387 */ /* 0x0001e20000100000 */
[----:B------:R-:W-:Y:S05]  /*0ac0*/  BRA.U !UP0, `(.L_x_6) ;  /* 0x0000000508e07547 */ /* 0x000fea000b800000 */
[----:B------:R-:W-:Y:S01]  /*0ad0*/  UISETP.GE.U32.AND UP0, UPT, UR14, 0x10, UPT ;  /* 0x000000100e00788c */ /* 0x000fe2000bf06070 */
[----:B------:R-:W-:-:S08]  /*0ae0*/  UMOV UR4, URZ ;  /* 0x000000ff00047c82 */ /* 0x000fd00008000000 */
[----:B------:R-:W-:Y:S05]  /*0af0*/  BRA.U !UP0, `(.L_x_7) ;  /* 0x0000000108b07547 */ /* 0x000fea000b800000 */
[----:B------:R-:W1:Y:S01]  /*0b00*/  LDCU.64 UR16, c[0x0][0x390] ;  /* 0x00007200ff1077ac */ /* 0x000e620008000a00 */
[----:B------:R-:W-:-:S05]  /*0b10*/  UMOV UR4, URZ ;  /* 0x000000ff00047c82 */ /* 0x000fca0008000000 */
.L_x_8:
[----:B-1----:R-:W-:-:S04]  /*0b20*/  UIADD3 UR14, UP0, UPT, UR4, UR16, URZ ;  /* 0x00000010040e7290 */ /* 0x002fc8000ff1e0ff */
[----:B------:R-:W-:Y:S02]  /*0b30*/  UIADD3.X UR15, UPT, UPT, URZ, UR17, URZ, UP0, !UPT ;  /* 0x00000011ff0f7290 */ /* 0x000fe400087fe4ff */
[----:B0-----:R-:W-:-:S04]  /*0b40*/  IMAD.U32 R4, RZ, RZ, UR14 ;  /* 0x0000000eff047e24 */ /* 0x001fc8000f8e00ff */
[----:B------:R-:W-:-:S05]  /*0b50*/  IMAD.U32 R5, RZ, RZ, UR15 ;  /* 0x0000000fff057e24 */ /* 0x000fca000f8e00ff */
[----:B--2---:R-:W2:Y:S04]  /*0b60*/  LDG.E.U8 R6, desc[UR18][R4.64] ;  /* 0x0000001204067981 */ /* 0x004ea8000c1e1100 */
[----:B------:R-:W3:Y:S04]  /*0b70*/  LDG.E.U8 R7, desc[UR18][R4.64+0x1] ;  /* 0x0000011204077981 */ /* 0x000ee8000c1e1100 */
        /* <DEDUP_REMOVED lines=13> */
[----:B------:R-:W5:Y:S01]  /*0c50*/  LDG.E.U8 R22, desc[UR18][R4.64+0xf] ;  /* 0x00000f1204167981 */ /* 0x000f62000c1e1100 */
[----:B------:R-:W-:Y:S01]  /*0c60*/  VIADD R23, R1, UR13 ;  /* 0x0000000d01177c36 */ /* 0x000fe20008000000 */
[----:B------:R-:W-:-:S02]  /*0c70*/  UIADD3 UR4, UPT, UPT, UR4, 0x10, URZ ;  /* 0x0000001004047890 */ /* 0x000fc4000fffe0ff */
[----:B------:R-:W-:Y:S02]  /*0c80*/  UIADD3 UR13, UPT, UPT, UR13, 0x10, URZ ;  /* 0x000000100d0d7890 */ /* 0x000fe4000fffe0ff */
[----:B------:R-:W-:Y:S01]  /*0c90*/  UISETP.NE.AND UP0, UPT, UR4, UR10, UPT ;  /* 0x0000000a0400728c */ /* 0x000fe2000bf05270 */
[----:B--2---:R2:W-:Y:S04]  /*0ca0*/  STL.U8 [R23+0x200], R6 ;  /* 0x0002000617007387 */ /* 0x0045e80000100000 */
[----:B---3--:R2:W-:Y:S04]  /*0cb0*/  STL.U8 [R23+0x201], R7 ;  /* 0x0002010717007387 */ /* 0x0085e80000100000 */
[----:B----4-:R2:W-:Y:S04]  /*0cc0*/  STL.U8 [R23+0x202], R8 ;  /* 0x0002020817007387 */ /* 0x0105e80000100000 */
[----:B-----5:R2:W-:Y:S04]  /*0cd0*/  STL.U8 [R23+0x203], R9 ;  /* 0x0002030917007387 */ /* 0x0205e80000100000 */
[----:B------:R2:W-:Y:S04]  /*0ce0*/  STL.U8 [R23+0x204], R10 ;  /* 0x0002040a17007387 */ /* 0x0005e80000100000 */
        /* <DEDUP_REMOVED lines=10> */
[----:B------:R2:W-:Y:S01]  /*0d90*/  STL.U8 [R23+0x20f], R22 ;  /* 0x00020f1617007387 */ /* 0x0005e20000100000 */
[----:B------:R-:W-:Y:S05]  /*0da0*/  BRA.U UP0, `(.L_x_8) ;  /* 0xfffffffd005c7547 */ /* 0x000fea000b83ffff */
[----:B------:R-:W-:-:S05]  /*0db0*/  UMOV UR4, UR10 ;  /* 0x0000000a00047c82 */ /* 0x000fca0008000000 */
.L_x_7:
[----:B------:R-:W-:-:S09]  /*0dc0*/  UISETP.NE.AND UP0, UPT, UR25, URZ, UPT ;  /* 0x000000ff1900728c */ /* 0x000fd2000bf05270 */
[----:B------:R-:W-:Y:S05]  /*0dd0*/  BRA.U !UP0, `(.L_x_6) ;  /* 0x00000005081c7547 */ /* 0x000fea000b800000 */
[----:B------:R-:W-:Y:S02]  /*0de0*/  UIADD3 UR14, UPT, UPT, UR25, -0x1, URZ ;  /* 0xffffffff190e7890 */ /* 0x000fe4000fffe0ff */
[----:B------:R-:W-:Y:S02]  /*0df0*/  UISETP.NE.AND UP0, UPT, UR26, URZ, UPT ;  /* 0x000000ff1a00728c */ /* 0x000fe4000bf05270 */
[----:B------:R-:W-:-:S09]  /*0e00*/  UISETP.GE.U32.AND UP1, UPT, UR14, 0x7, UPT ;  /* 0x000000070e00788c */ /* 0x000fd2000bf26070 */
[----:B------:R-:W-:Y:S05]  /*0e10*/  BRA.U !UP1, `(.L_x_9) ;  /* 0x0000000109607547 */ /* 0x000fea000b800000 */
[----:B------:R-:W1:Y:S02]  /*0e20*/  LDCU.64 UR14, c[0x0][0x390] ;  /* 0x00007200ff0e77ac */ /* 0x000e640008000a00 */
        /* <DEDUP_REMOVED lines=23> */
.L_x_9:
[----:B------:R-:W-:Y:S05]  /*0fa0*/  BRA.U !UP0, `(.L_x_6) ;  /* 0x0000000108a87547 */ /* 0x000fea000b800000 */
[----:B------:R-:W-:-:S04]  /*0fb0*/  UIADD3 UR14, UPT, UPT, UR26, -0x1, URZ ;  /* 0xffffffff1a0e7890 */ /* 0x000fc8000fffe0ff */
[----:B------:R-:W-:-:S06]  /*0fc0*/  UISETP.GE.U32.AND UP0, UPT, UR14, 0x3, UPT ;  /* 0x000000030e00788c */ /* 0x000fcc000bf06070 */
[----:B------:R-:W-:-:S05]  /*0fd0*/  PLOP3.LUT P0, PT, PT, PT, UP0, 0x80, 0x8 ;  /* 0x000000000008781c */ /* 0x000fca0003f0f008 */
[----:B------:R-:W3:Y:S02]  /*0fe0*/  @UP0 LDCU.64 UR14, c[0x0][0x390] ;  /* 0x00007200ff0e07ac */ /* 0x000ee40008000a00 */
[----:B---3--:R-:W-:-:S04]  /*0ff0*/  @UP0 UIADD3 UR14, UP1, UPT, UR4, UR14, URZ ;  /* 0x0000000e040e0290 */ /* 0x008fc8000ff3e0ff */
[----:B------:R-:W-:Y:S02]  /*1000*/  @UP0 UIADD3.X UR15, UPT, UPT, URZ, UR15, URZ, UP1, !UPT ;  /* 0x0000000fff0f0290 */ /* 0x000fe40008ffe4ff */
[----:B0-----:R-:W-:-:S04]  /*1010*/  IMAD.U32 R4, RZ, RZ, UR14 ;  /* 0x0000000eff047e24 */ /* 0x001fc8000f8e00ff */
[----:B------:R-:W-:-:S05]  /*1020*/  IMAD.U32 R5, RZ, RZ, UR15 ;  /* 0x0000000fff057e24 */ /* 0x000fca000f8e00ff */
[----:B-12---:R-:W2:Y:S04]  /*1030*/  @P0 LDG.E.U8 R6, desc[UR18][R4.64] ;  /* 0x0000001204060981 */ /* 0x006ea8000c1e1100 */
[----:B------:R-:W3:Y:S04]  /*1040*/  @P0 LDG.E.U8 R8, desc[UR18][R4.64+0x1] ;  /* 0x0000011204080981 */ /* 0x000ee8000c1e1100 */
[----:B------:R-:W4:Y:S04]  /*1050*/  @P0 LDG.E.U8 R10, desc[UR18][R4.64+0x2] ;  /* 0x00000212040a0981 */ /* 0x000f28000c1e1100 */
[----:B------:R-:W5:Y:S01]  /*1060*/  @P0 LDG.E.U8 R12, desc[UR18][R4.64+0x3] ;  /* 0x00000312040c0981 */ /* 0x000f62000c1e1100 */
[----:B------:R-:W-:Y:S01]  /*1070*/  @P0 VIADD R7, R1, UR13 ;  /* 0x0000000d01070c36 */ /* 0x000fe20008000000 */
[----:B------:R-:W-:Y:S01]  /*1080*/  UISETP.NE.AND UP1, UPT, UR11, URZ, UPT ;  /* 0x000000ff0b00728c */ /* 0x000fe2000bf25270 */
[----:B------:R-:W-:Y:S01]  /*1090*/  UMOV UR14, UR13 ;  /* 0x0000000d000e7c82 */ /* 0x000fe20008000000 */
[----:B------:R-:W-:-:S02]  /*10a0*/  @UP0 UIADD3 UR13, UPT, UPT, UR13, 0x4, URZ ;  /* 0x000000040d0d0890 */ /* 0x000fc4000fffe0ff */
[----:B------:R-:W-:-:S05]  /*10b0*/  @UP0 UIADD3 UR4, UPT, UPT, UR4, 0x4, URZ ;  /* 0x0000000404040890 */ /* 0x000fca000fffe0ff */
[----:B------:R-:W-:Y:S01]  /*10c0*/  @UP0 UMOV UR14, UR13 ;  /* 0x0000000d000e0c82 */ /* 0x000fe20008000000 */
[----:B--2---:R0:W-:Y:S04]  /*10d0*/  @P0 STL.U8 [R7+0x200], R6 ;  /* 0x0002000607000387 */ /* 0x0041e80000100000 */
[----:B---3--:R0:W-:Y:S04]  /*10e0*/  @P0 STL.U8 [R7+0x201], R8 ;  /* 0x0002010807000387 */ /* 0x0081e80000100000 */
[----:B----4-:R0:W-:Y:S04]  /*10f0*/  @P0 STL.U8 [R7+0x202], R10 ;  /* 0x0002020a07000387 */ /* 0x0101e80000100000 */
[----:B-----5:R0:W-:Y:S01]  /*1100*/  @P0 STL.U8 [R7+0x203], R12 ;  /* 0x0002030c07000387 */ /* 0x0201e20000100000 */
[----:B------:R-:W-:Y:S05]  /*1110*/  BRA.U !UP1, `(.L_x_6) ;  /* 0x00000001094c7547 */ /* 0x000fea000b800000 */
[----:B------:R-:W1:Y:S02]  /*1120*/  LDCU.64 UR16, c[0x0][0x390] ;  /* 0x00007200ff1077ac */ /* 0x000e640008000a00 */
[----:B-1----:R-:W-:-:S04]  /*1130*/  UIADD3 UR4, UP0, UPT, UR4, UR16, URZ ;  /* 0x0000001004047290 */ /* 0x002fc8000ff1e0ff */
[----:B------:R-:W-:Y:S02]  /*1140*/  UIADD3.X UR13, UPT, UPT, URZ, UR17, URZ, UP0, !UPT ;  /* 0x00000011ff0d7290 */ /* 0x000fe400087fe4ff */
[----:B------:R-:W-:-:S04]  /*1150*/  IMAD.U32 R4, RZ, RZ, UR4 ;  /* 0x00000004ff047e24 */ /* 0x000fc8000f8e00ff */
[----:B------:R-:W-:-:S05]  /*1160*/  IMAD.U32 R5, RZ, RZ, UR13 ;  /* 0x0000000dff057e24 */ /* 0x000fca000f8e00ff */
[----:B0-----:R-:W2:Y:S01]  /*1170*/  LDG.E.U8 R6, desc[UR18][R4.64] ;  /* 0x0000001204067981 */ /* 0x001ea2000c1e1100 */
[----:B------:R-:W-:Y:S01]  /*1180*/  VIADD R9, R1, UR14 ;  /* 0x0000000e01097c36 */ /* 0x000fe20008000000 */
[----:B------:R-:W-:Y:S02]  /*1190*/  UISETP.NE.AND UP0, UPT, UR11, 0x1, UPT ;  /* 0x000000010b00788c */ /* 0x000fe4000bf05270 */
[----:B------:R-:W-:Y:S02]  /*11a0*/  UIADD3 UR13, UPT, UPT, UR14, 0x1, URZ ;  /* 0x000000010e0d7890 */ /* 0x000fe4000fffe0ff */
[----:B--2---:R3:W-:Y:S05]  /*11b0*/  STL.U8 [R9+0x200], R6 ;  /* 0x0002000609007387 */ /* 0x0047ea0000100000 */
[----:B------:R-:W-:Y:S05]  /*11c0*/  BRA.U !UP0, `(.L_x_6) ;  /* 0x0000000108207547 */ /* 0x000fea000b800000 */
[----:B------:R-:W-:Y:S01]  /*11d0*/  UISETP.NE.AND UP0, UPT, UR11, 0x2, UPT ;  /* 0x000000020b00788c */ /* 0x000fe2000bf05270 */
[----:B---3--:R-:W2:Y:S05]  /*11e0*/  LDG.E.U8 R6, desc[UR18][R4.64+0x1] ;  /* 0x0000011204067981 */ /* 0x008eaa000c1e1100 */
[----:B------:R-:W-:-:S13]  /*11f0*/  PLOP3.LUT P0, PT, PT, PT, UP0, 0x80, 0x8 ;  /* 0x000000000008781c */ /* 0x000fda0003f0f008 */
[----:B------:R-:W3:Y:S01]  /*1200*/  @P0 LDG.E.U8 R7, desc[UR18][R4.64+0x2] ;  /* 0x0000021204070981 */ /* 0x000ee2000c1e1100 */
[----:B------:R-:W-:Y:S02]  /*1210*/  UIADD3 UR13, UPT, UPT, UR14, 0x2, URZ ;  /* 0x000000020e0d7890 */ /* 0x000fe4000fffe0ff */
[----:B------:R-:W-:Y:S01]  /*1220*/  @UP0 UIADD3 UR13, UPT, UPT, UR14, 0x3, URZ ;  /* 0x000000030e0d0890 */ /* 0x000fe2000fffe0ff */
[----:B--2---:R4:W-:Y:S04]  /*1230*/  STL.U8 [R9+0x201], R6 ;  /* 0x0002010609007387 */ /* 0x0049e80000100000 */
[----:B---3--:R4:W-:Y:S07]  /*1240*/  @P0 STL.U8 [R9+0x202], R7 ;  /* 0x0002020709000387 */ /* 0x0089ee0000100000 */
.L_x_6:
[----:B------:R-:W-:Y:S01]  /*1250*/  UISETP.LT.U32.AND UP0, UPT, UR13, 0x1, UPT ;  /* 0x000000010d00788c */ /* 0x000fe2000bf01070 */
[----:B0-----:R-:W-:Y:S01]  /*1260*/  IMAD.MOV.U32 R4, RZ, RZ, RZ ;  /* 0x000000ffff047224 */ /* 0x001fe200078e00ff */
[----:B------:R-:W-:Y:S02]  /*1270*/  UIADD3 UR4, UPT, UPT, UR13, 0x48, URZ ;  /* 0x000000480d047890 */ /* 0x000fe4000fffe0ff */
[----:B------:R-:W-:Y:S02]  /*1280*/  USEL UR14, UR13, 0x1, !UP0 ;  /* 0x000000010d0e7887 */ /* 0x000fe4000c000000 */
[----:B------:R-:W-:Y:S02]  /*1290*/  ULOP3.LUT UR20, UR4, 0x7fffffc0, URZ, 0xc0, !UPT ;  /* 0x7fffffc004147892 */ /* 0x000fe4000f8ec0ff */
[----:B------:R-:W-:Y:S02]  /*12a0*/  ULOP3.LUT UR15, UR14, 0xfffffffc, URZ, 0xc0, !UPT ;  /* 0xfffffffc0e0f7892 */ /* 0x000fe4000f8ec0ff */
[----:B------:R-:W-:-:S02]  /*12b0*/  ULOP3.LUT UR14, UR14, 0x3, URZ, 0xc0, !UPT ;  /* 0x000000030e0e7892 */ /* 0x000fc4000f8ec0ff */
[----:B------:R-:W-:-:S09]  /*12c0*/  UISETP.GT.AND UP0, UPT, UR15, URZ, UPT ;  /* 0x000000ff0f00728c */ /* 0x000fd2000bf04270 */
[----:B------:R-:W-:Y:S05]  /*12d0*/  BRA.U !UP0, `(.L_x_10) ;  /* 0x0000000108987547 */ /* 0x000fea000b800000 */
[----:B------:R-:W-:Y:S02]  /*12e0*/  IADD3 R5, PT, PT, -R4, UR15, RZ ;  /* 0x0000000f04057c10 */ /* 0x000fe4000fffe1ff */
[----:B------:R-:W-:Y:S02]  /*12f0*/  PLOP3.LUT P0, PT, PT, PT, PT, 0x80, 0x8 ;  /* 0x000000000008781c */ /* 0x000fe40003f0f070 */
[----:B------:R-:W-:-:S13]  /*1300*/  ISETP.GT.AND P1, PT, R5, 0xc, PT ;  /* 0x0000000c0500780c */ /* 0x000fda0003f24270 */
[----:B------:R-:W-:Y:S05]  /*1310*/  @!P1 BRA `(.L_x_11) ;  /* 0x00000000004c9947 */ /* 0x000fea0003800000 */
[----:B------:R-:W-:Y:S01]  /*1320*/  PLOP3.LUT P0, PT, PT, PT, PT, 0x8, 0x80 ;  /* 0x000000000080781c */ /* 0x000fe20003f0e170 */
[----:B------:R-:W-:-:S12]  /*1330*/  UIADD3 UR4, UPT, UPT, UR15, -0xc, URZ ;  /* 0xfffffff40f047890 */ /* 0x000fd8000fffe0ff */
.L_x_12:
[----:B012---:R-:W-:-:S05]  /*1340*/  IMAD.IADD R11, R1, 0x1, R4 ;  /* 0x00000001010b7824 */ /* 0x007fca00078e0204 */
[----:B------:R-:W2:Y:S01]  /*1350*/  LDL R0, [R11+0x200] ;  /* 0x000200000b007983 */ /* 0x000ea20000100800 */
[C-C-:B---34-:R-:W-:Y:S02]  /*1360*/  IADD3 R9, PT, PT, R1.reuse, 0x4, R4.reuse ;  /* 0x0000000401097810 */ /* 0x158fe40007ffe004 */
[C-C-:B------:R-:W-:Y:S01]  /*1370*/  IADD3 R8, PT, PT, R1.reuse, 0x8, R4.reuse ;  /* 0x0000000801087810 */ /* 0x140fe20007ffe004 */
[----:B--2---:R0:W-:Y:S04]  /*1380*/  STL [R11], R0 ;  /* 0x000000000b007387 */ /* 0x0041e80000100800 */
[----:B------:R-:W2:Y:S01]  /*1390*/  LDL R2, [R9+0x200] ;  /* 0x0002000009027983 */ /* 0x000ea20000100800 */
[----:B------:R-:W-:-:S03]  /*13a0*/  IADD3 R7, PT, PT, R1, 0xc, R4 ;  /* 0x0000000c01077810 */ /* 0x000fc60007ffe004 */
[----:B--2---:R0:W-:Y:S04]  /*13b0*/  STL [R9], R2 ;  /* 0x0000000209007387 */ /* 0x0041e80000100800 */
[----:B------:R-:W2:Y:S04]  /*13c0*/  LDL R5, [R8+0x200] ;  /* 0x0002000008057983 */ /* 0x000ea80000100800 */
[----:B--2---:R0:W-:Y:S04]  /*13d0*/  STL [R8], R5 ;  /* 0x0000000508007387 */ /* 0x0041e80000100800 */
[----:B------:R-:W2:Y:S01]  /*13e0*/  LDL R6, [R7+0x200] ;  /* 0x0002000007067983 */ /* 0x000ea20000100800 */
[----:B------:R-:W-:-:S05]  /*13f0*/  VIADD R4, R4, 0x10 ;  /* 0x0000001004047836 */ /* 0x000fca0000000000 */
[----:B------:R-:W-:Y:S01]  /*1400*/  ISETP.GE.AND P1, PT, R4, UR4, PT ;  /* 0x0000000404007c0c */ /* 0x000fe2000bf26270 */
[----:B--2---:R0:W-:-:S12]  /*1410*/  STL [R7], R6 ;  /* 0x0000000607007387 */ /* 0x0041d80000100800 */
[----:B------:R-:W-:Y:S05]  /*1420*/  @!P1 BRA `(.L_x_12) ;  /* 0xfffffffc00c49947 */ /* 0x000fea000383ffff */
[----:B0-----:R-:W-:Y:S02]  /*1430*/  VIADD R2, R7, 0x200 ;  /* 0x0000020007027836 */ /* 0x001fe40000000000 */
[----:B------:R-:W-:-:S07]  /*1440*/  IMAD.MOV.U32 R0, RZ, RZ, R7 ;  /* 0x000000ffff007224 */ /* 0x000fce00078e0007 */
.L_x_11:
[----:B------:R-:W-:-:S04]  /*1450*/  IADD3 R5, PT, PT, -R4, UR15, RZ ;  /* 0x0000000f04057c10 */ /* 0x000fc8000fffe1ff */
[----:B------:R-:W-:-:S13]  /*1460*/  ISETP.GT.AND P1, PT, R5, 0x4, PT ;  /* 0x000000040500780c */ /* 0x000fda0003f24270 */
[----:B------:R-:W-:Y:S05]  /*1470*/  @!P1 BRA `(.L_x_13) ;  /* 0x0000000000289947 */ /* 0x000fea0003800000 */
[----:B-12---:R-:W-:-:S05]  /*1480*/  IMAD.IADD R8, R1, 0x1, R4 ;  /* 0x0000000101087824 */ /* 0x006fca00078e0204 */
[----:B------:R-:W2:Y:S01]  /*1490*/  LDL R5, [R8+0x200] ;  /* 0x0002000008057983 */ /* 0x000ea20000100800 */
[----:B----4-:R-:W-:-:S03]  /*14a0*/  IADD3 R7, PT, PT, R1, 0x4, R4 ;  /* 0x0000000401077810 */ /* 0x010fc60007ffe004 */
[----:B--2---:R0:W-:Y:S04]  /*14b0*/  STL [R8], R5 ;  /* 0x0000000508007387 */ /* 0x0041e80000100800 */
[----:B---3--:R-:W2:Y:S01]  /*14c0*/  LDL R6, [R7+0x200] ;  /* 0x0002000007067983 */ /* 0x008ea20000100800 */
[----:B------:R-:W-:Y:S01]  /*14d0*/  PLOP3.LUT P0, PT, PT, PT, PT, 0x8, 0x80 ;  /* 0x000000000080781c */ /* 0x000fe20003f0e170 */
[----:B------:R-:W-:Y:S02]  /*14e0*/  VIADD R4, R4, 0x8 ;  /* 0x0000000804047836 */ /* 0x000fe40000000000 */
[----:B------:R-:W-:Y:S02]  /*14f0*/  VIADD R2, R7, 0x200 ;  /* 0x0000020007027836 */ /* 0x000fe40000000000 */
[----:B------:R-:W-:Y:S01]  /*1500*/  IMAD.MOV.U32 R0, RZ, RZ, R7 ;  /* 0x000000ffff007224 */ /* 0x000fe200078e0007 */
[----:B--2---:R0:W-:Y:S07]  /*1510*/  STL [R7], R6 ;  /* 0x0000000607007387 */ /* 0x0041ee0000100800 */
.L_x_13:
[----:B------:R-:W-:-:S13]  /*1520*/  ISETP.NE.OR P0, PT, R4, UR15, P0 ;  /* 0x0000000f04007c0c */ /* 0x000fda0008705670 */
[----:B------:R-:W-:Y:S05]  /*1530*/  @!P0 BRA `(.L_x_14) ;  /* 0x0000000000208947 */ /* 0x000fea0003800000 */
.L_x_10:
[----:B0-----:R-:W-:-:S05]  /*1540*/  IMAD.IADD R5, R1, 0x1, R4 ;  /* 0x0000000101057824 */ /* 0x001fca00078e0204 */
[----:B------:R-:W5:Y:S01]  /*1550*/  LDL R0, [R5+0x200] ;  /* 0x0002000005007983 */ /* 0x000f620000100800 */
[----:B------:R-:W-:-:S05]  /*1560*/  VIADD R4, R4, 0x4 ;  /* 0x0000000404047836 */ /* 0x000fca0000000000 */
[----:B------:R-:W-:Y:S01]  /*1570*/  ISETP.NE.AND P0, PT, R4, UR15, PT ;  /* 0x0000000f04007c0c */ /* 0x000fe2000bf05270 */
[----:B-----5:R0:W-:-:S12]  /*1580*/  STL [R5], R0 ;  /* 0x0000000005007387 */ /* 0x0201d80000100800 */
[----:B------:R-:W-:Y:S05]  /*1590*/  @P0 BRA `(.L_x_10) ;  /* 0xfffffffc00e80947 */ /* 0x000fea000383ffff */
[----:B------:R-:W-:Y:S02]  /*15a0*/  VIADD R2, R5, 0x200 ;  /* 0x0000020005027836 */ /* 0x000fe40000000000 */
[----:B0-----:R-:W-:-:S07]  /*15b0*/  IMAD.MOV.U32 R0, RZ, RZ, R5 ;  /* 0x000000ffff007224 */ /* 0x001fce00078e0005 */
.L_x_14:
[----:B------:R-:W-:-:S09]  /*15c0*/  UISETP.NE.AND UP0, UPT, UR14, URZ, UPT ;  /* 0x000000ff0e00728c */ /* 0x000fd2000bf05270 */
[----:B------:R-:W-:Y:S05]  /*15d0*/  BRA.U !UP0, `(.L_x_15) ;  /* 0x0000000108287547 */ /* 0x000fea000b800000 */
[----:B0-----:R-:W5:Y:S01]  /*15e0*/  LDL.U8 R5, [R2+0x4] ;  /* 0x0000040002057983 */ /* 0x001f620000100000 */
[----:B------:R-:W-:-:S03]  /*15f0*/  UISETP.NE.AND UP0, UPT, UR14, 0x1, UPT ;  /* 0x000000010e00788c */ /* 0x000fc6000bf05270 */
[----:B-----5:R0:W-:Y:S06]  /*1600*/  STL.U8 [R0+0x4], R5 ;  /* 0x0000040500007387 */ /* 0x0201ec0000100000 */
[----:B------:R-:W-:Y:S05]  /*1610*/  BRA.U !UP0, `(.L_x_15) ;  /* 0x0000000108187547 */ /* 0x000fea000b800000 */
[----:B0-----:R-:W5:Y:S01]  /*1620*/  LDL.U8 R5, [R2+0x5] ;  /* 0x0000050002057983 */ /* 0x001f620000100000 */
[----:B------:R-:W-:-:S03]  /*1630*/  UISETP.NE.AND UP0, UPT, UR14, 0x2, UPT ;  /* 0x000000020e00788c */ /* 0x000fc6000bf05270 */
[----:B-----5:R0:W-:Y:S06]  /*1640*/  STL.U8 [R0+0x5], R5 ;  /* 0x0000050500007387 */ /* 0x0201ec0000100000 */
[----:B------:R-:W-:Y:S05]  /*1650*/  BRA.U !UP0, `(.L_x_15) ;  /* 0x0000000108087547 */ /* 0x000fea000b800000 */
[----:B0-----:R-:W5:Y:S04]  /*1660*/  LDL.U8 R5, [R2+0x6] ;  /* 0x0000060002057983 */ /* 0x001f680000100000 */
[----:B-----5:R0:W-:Y:S02]  /*1670*/  STL.U8 [R0+0x6], R5 ;  /* 0x0000060500007387 */ /* 0x0201e40000100000 */
.L_x_15:
[----:B0-----:R-:W-:Y:S01]  /*1680*/  IMAD.MOV.U32 R5, RZ, RZ, 0x80 ;  /* 0x00000080ff057424 */ /* 0x001fe200078e00ff */
[----:B------:R-:W-:Y:S02]  /*1690*/  UIADD3 UR4, UPT, UPT, UR13, 0x1, URZ ;  /* 0x000000010d047890 */ /* 0x000fe4000fffe0ff */
[----:B------:R-:W-:Y:S02]  /*16a0*/  VIADD R4, R1, UR13 ;  /* 0x0000000d01047c36 */ /* 0x000fe40008000000 */
[----:B------:R-:W-:-:S03]  /*16b0*/  UISETP.GE.U32.AND UP0, UPT, UR4, UR20, UPT ;  /* 0x000000140400728c */ /* 0x000fc6000bf06070 */
[----:B------:R0:W-:Y:S06]  /*16c0*/  STL.U8 [R4], R5 ;  /* 0x0000000504007387 */ /* 0x0001ec0000100000 */
[----:B------:R-:W-:Y:S05]  /*16d0*/  BRA.U UP0, `(.L_x_16) ;  /* 0x0000000100f87547 */ /* 0x000fea000b800000 */
[----:B------:R-:W-:Y:S02]  /*16e0*/  UIADD3 UR14, UPT, UPT, UR20, -0x2, -UR13 ;  /* 0xfffffffe140e7890 */ /* 0x000fe4000fffe80d */
[----:B------:R-:W-:Y:S02]  /*16f0*/  ULOP3.LUT UR15, UR13, 0xf, URZ, 0xc, !UPT ;  /* 0x0000000f0d0f7892 */ /* 0x000fe4000f8e0cff */
[----:B------:R-:W-:Y:S02]  /*1700*/  UISETP.GE.U32.AND UP1, UPT, UR14, 0xf, UPT ;  /* 0x0000000f0e00788c */ /* 0x000fe4000bf26070 */
[----:B------:R-:W-:-:S07]  /*1710*/  UISETP.NE.AND UP0, UPT, UR15, URZ, UPT ;  /* 0x000000ff0f00728c */ /* 0x000fce000bf05270 */
[----:B------:R-:W-:Y:S05]  /*1720*/  BRA.U !UP1, `(.L_x_17) ;  /* 0x0000000109587547 */ /* 0x000fea000b800000 */
[----:B------:R-:W-:-:S12]  /*1730*/  UIADD3 UR16, UPT, UPT, UR15, UR13, -UR20 ;  /* 0x0000000d0f107290 */ /* 0x000fd8000fffe814 */
.L_x_18:
[----:B0-----:R-:W-:Y:S01]  /*1740*/  VIADD R4, R1, UR4 ;  /* 0x0000000401047c36 */ /* 0x001fe20008000000 */
[----:B------:R-:W-:-:S04]  /*1750*/  UIADD3 UR4, UPT, UPT, UR4, 0x10, URZ ;  /* 0x0000001004047890 */ /* 0x000fc8000fffe0ff */
[----:B------:R0:W-:Y:S01]  /*1760*/  STL.U8 [R4], RZ ;  /* 0x000000ff04007387 */ /* 0x0001e20000100000 */
[----:B------:R-:W-:-:S03]  /*1770*/  UIADD3 UR14, UPT, UPT, -UR4, UR13, URZ ;  /* 0x0000000d040e7290 */ /* 0x000fc6000fffe1ff */
[----:B------:R0:W-:Y:S01]  /*1780*/  STL.U8 [R4+0x1], RZ ;  /* 0x000001ff04007387 */ /* 0x0001e20000100000 */
[----:B------:R-:W-:-:S03]  /*1790*/  UISETP.NE.AND UP1, UPT, UR14, UR16, UPT ;  /* 0x000000100e00728c */ /* 0x000fc6000bf25270 */
[----:B------:R0:W-:Y:S04]  /*17a0*/  STL.U8 [R4+0x2], RZ ;  /* 0x000002ff04007387 */ /* 0x0001e80000100000 */
        /* <DEDUP_REMOVED lines=12> */
[----:B------:R0:W-:Y:S01]  /*1870*/  STL.U8 [R4+0xf], RZ ;  /* 0x00000fff04007387 */ /* 0x0001e20000100000 */
[----:B------:R-:W-:Y:S05]  /*1880*/  BRA.U UP1, `(.L_x_18) ;  /* 0xfffffffd01ac7547 */ /* 0x000fea000b83ffff */
.L_x_17:
[----:B------:R-:W-:Y:S05]  /*1890*/  BRA.U !UP0, `(.L_x_16) ;  /* 0x0000000108887547 */ /* 0x000fea000b800000 */
[----:B------:R-:W-:Y:S02]  /*18a0*/  UISETP.GE.U32.AND UP0, UPT, UR15, 0x8, UPT ;  /* 0x000000080f00788c */ /* 0x000fe4000bf06070 */
[----:B------:R-:W-:-:S04]  /*18b0*/  ULOP3.LUT UR14, UR13, 0x7, URZ, 0xc, !UPT ;  /* 0x000000070d0e7892 */ /* 0x000fc8000f8e0cff */
[----:B------:R-:W-:-:S03]  /*18c0*/  UISETP.NE.AND UP1, UPT, UR14, URZ, UPT ;  /* 0x000000ff0e00728c */ /* 0x000fc6000bf25270 */
[----:B------:R-:W-:Y:S08]  /*18d0*/  BRA.U !UP0, `(.L_x_19) ;  /* 0x0000000108287547 */ /* 0x000ff0000b800000 */
[----:B0-----:R-:W-:Y:S01]  /*18e0*/  VIADD R4, R1, UR4 ;  /* 0x0000000401047c36 */ /* 0x001fe20008000000 */
[----:B------:R-:W-:-:S04]  /*18f0*/  UIADD3 UR4, UPT, UPT, UR4, 0x8, URZ ;  /* 0x0000000804047890 */ /* 0x000fc8000fffe0ff */
[----:B------:R0:W-:Y:S04]  /*1900*/  STL.U8 [R4], RZ ;  /* 0x000000ff04007387 */ /* 0x0001e80000100000 */
[----:B------:R0:W-:Y:S04]  /*1910*/  STL.U8 [R4+0x1], RZ ;  /* 0x000001ff04007387 */ /* 0x0001e80000100000 */
[----:B------:R0:W-:Y:S04]  /*1920*/  STL.U8 [R4+0x2], RZ ;  /* 0x000002ff04007387 */ /* 0x0001e80000100000 */
[----:B------:R0:W-:Y:S04]  /*1930*/  STL.U8 [R4+0x3], RZ ;  /* 0x000003ff04007387 */ /* 0x0001e80000100000 */
[----:B------:R0:W-:Y:S04]  /*1940*/  STL.U8 [R4+0x4], RZ ;  /* 0x000004ff04007387 */ /* 0x0001e80000100000 */
[----:B------:R0:W-:Y:S04]  /*1950*/  STL.U8 [R4+0x5], RZ ;  /* 0x000005ff04007387 */ /* 0x0001e80000100000 */
[----:B------:R0:W-:Y:S04]  /*1960*/  STL.U8 [R4+0x6], RZ ;  /* 0x000006ff04007387 */ /* 0x0001e80000100000 */
[----:B------:R0:W-:Y:S02]  /*1970*/  STL.U8 [R4+0x7], RZ ;  /* 0x000007ff04007387 */ /* 0x0001e40000100000 */
.L_x_19:
[----:B------:R-:W-:Y:S05]  /*1980*/  BRA.U !UP1, `(.L_x_16) ;  /* 0x00000001094c7547 */ /* 0x000fea000b800000 */
[----:B------:R-:W-:Y:S02]  /*1990*/  UISETP.GE.U32.AND UP0, UPT, UR14, 0x4, UPT ;  /* 0x000000040e00788c */ /* 0x000fe4000bf06070 */
[----:B------:R-:W-:-:S04]  /*19a0*/  ULOP3.LUT UR14, UR13, 0x3, URZ, 0xc, !UPT ;  /* 0x000000030d0e7892 */ /* 0x000fc8000f8e0cff */
[----:B------:R-:W-:-:S13]  /*19b0*/  PLOP3.LUT P0, PT, PT, PT, UP0, 0x80, 0x8 ;  /* 0x000000000008781c */ /* 0x000fda0003f0f008 */
[----:B0-----:R-:W-:Y:S01]  /*19c0*/  @P0 VIADD R4, R1, UR4 ;  /* 0x0000000401040c36 */ /* 0x001fe20008000000 */
[----:B------:R-:W-:Y:S02]  /*19d0*/  @UP0 UIADD3 UR4, UPT, UPT, UR4, 0x4, URZ ;  /* 0x0000000404040890 */ /* 0x000fe4000fffe0ff */
[----:B------:R-:W-:Y:S02]  /*19e0*/  UISETP.NE.AND UP0, UPT, UR14, URZ, UPT ;  /* 0x000000ff0e00728c */ /* 0x000fe4000bf05270 */
[----:B------:R0:W-:Y:S04]  /*19f0*/  @P0 STL.U8 [R4], RZ ;  /* 0x000000ff04000387 */ /* 0x0001e80000100000 */
[----:B------:R0:W-:Y:S04]  /*1a00*/  @P0 STL.U8 [R4+0x1], RZ ;  /* 0x000001ff04000387 */ /* 0x0001e80000100000 */
[----:B------:R0:W-:Y:S04]  /*1a10*/  @P0 STL.U8 [R4+0x2], RZ ;  /* 0x000002ff04000387 */ /* 0x0001e80000100000 */
[----:B------:R0:W-:Y:S01]  /*1a20*/  @P0 STL.U8 [R4+0x3], RZ ;  /* 0x000003ff04000387 */ /* 0x0001e20000100000 */
[----:B------:R-:W-:Y:S05]  /*1a30*/  BRA.U !UP0, `(.L_x_16) ;  /* 0x0000000108207547 */ /* 0x000fea000b800000 */
[----:B0-----:R-:W-:Y:S01]  /*1a40*/  VIADD R4, R1, UR4 ;  /* 0x0000000401047c36 */ /* 0x001fe20008000000 */
[----:B------:R-:W-:-:S04]  /*1a50*/  UISETP.NE.AND UP0, UPT, UR14, 0x1, UPT ;  /* 0x000000010e00788c */ /* 0x000fc8000bf05270 */
[----:B------:R0:W-:Y:S05]  /*1a60*/  STL.U8 [R4], RZ ;  /* 0x000000ff04007387 */ /* 0x0001ea0000100000 */
[----:B------:R-:W-:Y:S05]  /*1a70*/  BRA.U !UP0, `(.L_x_16) ;  /* 0x0000000108107547 */ /* 0x000fea000b800000 */
[----:B------:R-:W-:Y:S01]  /*1a80*/  UISETP.NE.AND UP0, UPT, UR14, 0x2, UPT ;  /* 0x000000020e00788c */ /* 0x000fe2000bf05270 */
[----:B------:R0:W-:Y:S05]  /*1a90*/  STL.U8 [R4+0x1], RZ ;  /* 0x000001ff04007387 */ /* 0x0001ea0000100000 */
[----:B------:R-:W-:-:S13]  /*1aa0*/  PLOP3.LUT P0, PT, PT, PT, UP0, 0x80, 0x8 ;  /* 0x000000000008781c */ /* 0x000fda0003f0f008 */
[----:B------:R0:W-:Y:S02]  /*1ab0*/  @P0 STL.U8 [R4+0x2], RZ ;  /* 0x000002ff04000387 */ /* 0x0001e40000100000 */
.L_x_16:
[----:B------:R-:W-:Y:S02]  /*1ac0*/  USHF.L.U32 UR4, UR13, 0x3, URZ ;  /* 0x000000030d047899 */ /* 0x000fe400080006ff */
[----:B0-----:R-:W-:Y:S01]  /*1ad0*/  IMAD.U32 R4, RZ, RZ, UR13 ;  /* 0x0000000dff047e24 */ /* 0x001fe2000f8e00ff */
[----:B------:R-:W-:Y:S01]  /*1ae0*/  USHF.R.U64 UR17, UR13, 0x5, URZ ;  /* 0x000000050d117899 */ /* 0x000fe200080012ff */
[----:B------:R-:W-:Y:S01]  /*1af0*/  PRMT R5, RZ, 0x3340, RZ ;  /* 0x00003340ff057816 */ /* 0x000fe200000000ff */
[----:B------:R-:W-:Y:S01]  /*1b00*/  USHF.R.U64 UR16, UR13, 0xd, URZ ;  /* 0x0000000d0d107899 */ /* 0x000fe200080012ff */
[----:B-12---:R-:W-:Y:S01]  /*1b10*/  VIADD R14, R1, UR20 ;  /* 0x00000014010e7c36 */ /* 0x006fe20008000000 */
[----:B------:R-:W-:Y:S01]  /*1b20*/  USHF.R.U64 UR15, UR13, 0x15, URZ ;  /* 0x000000150d0f7899 */ /* 0x000fe200080012ff */
[----:B------:R-:W-:Y:S01]  /*1b30*/  SHF.R.U64 R4, R4, 0x1d, RZ ;  /* 0x0000001d04047819 */ /* 0x000fe200000012ff */
[----:B------:R-:W-:Y:S01]  /*1b40*/  ULOP3.LUT UR14, UR4, 0xffff, URZ, 0xc0, !UPT ;  /* 0x0000ffff040e7892 */ /* 0x000fe2000f8ec0ff */
[----:B---34-:R-:W-:Y:S01]  /*1b50*/  IMAD.MOV.U32 R6, RZ, RZ, 0x3c6ef372 ;  /* 0x3c6ef372ff067424 */ /* 0x018fe200078e00ff */
[----:B------:R-:W-:Y:S01]  /*1b60*/  UPRMT UR4, UR15, 0x3340, UR16 ;  /* 0x000033400f047896 */ /* 0x000fe20008000010 */
[----:B------:R-:W-:Y:S01]  /*1b70*/  PRMT R4, RZ, 0x3340, R4 ;  /* 0x00003340ff047816 */ /* 0x000fe20000000004 */
[----:B------:R-:W-:Y:S01]  /*1b80*/  UPRMT UR14, UR17, 0x3340, UR14 ;  /* 0x00003340110e7896 */ /* 0x000fe2000800000e */
[----:B------:R-:W-:Y:S01]  /*1b90*/  IMAD.MOV.U32 R7, RZ, RZ, -0x5ab00ac6 ;  /* 0xa54ff53aff077424 */ /* 0x000fe200078e00ff */
[----:B------:R-:W-:Y:S01]  /*1ba0*/  UISETP.NE.AND UP0, UPT, UR20, URZ, UPT ;  /* 0x000000ff1400728c */ /* 0x000fe2000bf05270 */
[----:B------:R-:W-:Y:S01]  /*1bb0*/  PRMT R12, R5, 0x5410, R4 ;  /* 0x00005410050c7816 */ /* 0x000fe20000000004 */
[----:B------:R-:W-:Y:S01]  /*1bc0*/  UPRMT UR4, UR4, 0x5410, UR14 ;  /* 0x0000541004047896 */ /* 0x000fe2000800000e */
[----:B------:R-:W-:-:S02]  /*1bd0*/  IMAD.MOV.U32 R4, RZ, RZ, 0x6a09e667 ;  /* 0x6a09e667ff047424 */ /* 0x000fc400078e00ff */
[----:B------:R-:W-:Y:S02]  /*1be0*/  IMAD.MOV.U32 R5, RZ, RZ, -0x4498517b ;  /* 0xbb67ae85ff057424 */ /* 0x000fe400078e00ff */
[----:B------:R-:W-:Y:S02]  /*1bf0*/  IMAD.MOV.U32 R8, RZ, RZ, 0x510e527f ;  /* 0x510e527fff087424 */ /* 0x000fe400078e00ff */
[----:B------:R-:W-:Y:S02]  /*1c00*/  IMAD.U32 R13, RZ, RZ, UR4 ;  /* 0x00000004ff0d7e24 */ /* 0x000fe4000f8e00ff */
[----:B------:R-:W-:Y:S02]  /*1c10*/  IMAD.MOV.U32 R9, RZ, RZ, -0x64fa9774 ;  /* 0x9b05688cff097424 */ /* 0x000fe400078e00ff */
[----:B------:R-:W-:Y:S01]  /*1c20*/  IMAD.MOV.U32 R10, RZ, RZ, 0x1f83d9ab ;  /* 0x1f83d9abff0a7424 */ /* 0x000fe200078e00ff */
[----:B------:R0:W-:Y:S01]  /*1c30*/  STL.64 [R14+-0x8], R12 ;  /* 0xfffff80c0e007387 */ /* 0x0001e20000100a00 */
[----:B------:R-:W-:Y:S01]  /*1c40*/  IMAD.MOV.U32 R11, RZ, RZ, 0x5be0cd19 ;  /* 0x5be0cd19ff0b7424 */ /* 0x000fe200078e00ff */
[----:B------:R-:W-:Y:S06]  /*1c50*/  BRA.U !UP0, `(.L_x_20) ;  /* 0x0000001108c07547 */ /* 0x000fec000b800000 */
[----:B------:R-:W-:Y:S02]  /*1c60*/  IMAD.MOV.U32 R22, RZ, RZ, RZ ;  /* 0x000000ffff167224 */ /* 0x000fe400078e00ff */
[----:B------:R-:W-:Y:S02]  /*1c70*/  IMAD.MOV.U32 R11, RZ, RZ, 0x5be0cd19 ;  /* 0x5be0cd19ff0b7424 */ /* 0x000fe400078e00ff */
[----:B------:R-:W-:Y:S02]  /*1c80*/  IMAD.MOV.U32 R10, RZ, RZ, 0x1f83d9ab ;  /* 0x1f83d9abff0a7424 */ /* 0x000fe400078e00ff */
[----:B------:R-:W-:Y:S02]  /*1c90*/  IMAD.MOV.U32 R9, RZ, RZ, -0x64fa9774 ;  /* 0x9b05688cff097424 */ /* 0x000fe400078e00ff */
[----:B------:R-:W-:Y:S02]  /*1ca0*/  IMAD.MOV.U32 R8, RZ, RZ, 0x510e527f ;  /* 0x510e527fff087424 */ /* 0x000fe400078e00ff */
[----:B------:R-:W-:-:S02]  /*1cb0*/  IMAD.MOV.U32 R7, RZ, RZ, -0x5ab00ac6 ;  /* 0xa54ff53aff077424 */ /* 0x000fc400078e00ff */
[----:B------:R-:W-:Y:S02]  /*1cc0*/  IMAD.MOV.U32 R6, RZ, RZ, 0x3c6ef372 ;  /* 0x3c6ef372ff067424 */ /* 0x000fe400078e00ff */
[----:B------:R-:W-:Y:S02]  /*1cd0*/  IMAD.MOV.U32 R5, RZ, RZ, -0x4498517b ;  /* 0xbb67ae85ff057424 */ /* 0x000fe400078e00ff */
[----:B------:R-:W-:-:S07]  /*1ce0*/  IMAD.MOV.U32 R4, RZ, RZ, 0x6a09e667 ;  /* 0x6a09e667ff047424 */ /* 0x000fce00078e00ff */
.L_x_23:
[----:B------:R-:W-:-:S05]  /*1cf0*/  IMAD.IADD R21, R1, 0x1, R22 ;  /* 0x0000000101157824 */ /* 0x000fca00078e0216 */
[----:B0-----:R-:W2:Y:S02]  /*1d00*/  LDL.128 R12, [R21] ;  /* 0x00000000150c7983 */ /* 0x001ea40000100c00 */
[----:B--2---:R-:W-:Y:S02]  /*1d10*/  PRMT R29, R13, 0x7771, RZ ;  /* 0x000077710d1d7816 */ /* 0x004fe400000000ff */
[----:B------:R-:W-:Y:S02]  /*1d20*/  PRMT R30, R12, 0x7771, RZ ;  /* 0x000077710c1e7816 */ /* 0x000fe400000000ff */
[----:B------:R-:W-:Y:S01]  /*1d30*/  PRMT R28, R14, 0x7771, RZ ;  /* 0x000077710e1c7816 */ /* 0x000fe200000000ff */
[----:B------:R-:W-:Y:S01]  /*1d40*/  IMAD.U32 R29, R29, 0x10000, RZ ;  /* 0x000100001d1d7824 */ /* 0x000fe200078e00ff */
[----:B------:R-:W-:Y:S01]  /*1d50*/  PRMT R27, R15, 0x7771, RZ ;  /* 0x000077710f1b7816 */ /* 0x000fe200000000ff */
[----:B------:R-:W-:Y:S01]  /*1d60*/  IMAD.U32 R30, R30, 0x10000, RZ ;  /* 0x000100001e1e7824 */ /* 0x000fe200078e00ff */
[----:B------:R-:W-:Y:S01]  /*1d70*/  PRMT R23, R12, 0x7770, RZ ;  /* 0x000077700c177816 */ /* 0x000fe200000000ff */
[----:B------:R-:W-:Y:S01]  /*1d80*/  IMAD.U32 R31, R28, 0x10000, RZ ;  /* 0x000100001c1f7824 */ /* 0x000fe200078e00ff */
[C---:B------:R-:W-:Y:S01]  /*1d90*/  PRMT R16, R12.reuse, 0x7772, RZ ;  /* 0x000077720c107816 */ /* 0x040fe200000000ff */
[----:B------:R-:W-:Y:S01]  /*1da0*/  IMAD.U32 R27, R27, 0x10000, RZ ;  /* 0x000100001b1b7824 */ /* 0x000fe200078e00ff */
[----:B------:R-:W-:-:S02]  /*1db0*/  PRMT R17, R12, 0x7773, RZ ;  /* 0x000077730c117816 */ /* 0x000fc400000000ff */
[----:B------:R-:W-:Y:S01]  /*1dc0*/  PRMT R19, R13, 0x7770, RZ ;  /* 0x000077700d137816 */ /* 0x000fe200000000ff */
[----:B------:R-:W-:Y:S01]  /*1dd0*/  IMAD.SHL.U32 R16, R16, 0x100, RZ ;  /* 0x0000010010107824 */ /* 0x000fe200078e00ff */
[----:B------:R-:W-:Y:S02]  /*1de0*/  LOP3.LUT R28, R29, 0xff0000, RZ, 0xc0, !PT ;  /* 0x00ff00001d1c7812 */ /* 0x000fe400078ec0ff */
[----:B------:R-:W-:Y:S02]  /*1df0*/  PRMT R12, R13, 0x7772, RZ ;  /* 0x000077720d0c7816 */ /* 0x000fe400000000ff */
[C---:B------:R-:W-:Y:S01]  /*1e00*/  PRMT R25, R14.reuse, 0x7770, RZ ;  /* 0x000077700e197816 */ /* 0x040fe200000000ff */
[----:B------:R-:W-:Y:S01]  /*1e10*/  IMAD R28, R19, 0x1000000, R28 ;  /* 0x01000000131c7824 */ /* 0x000fe200078e021c */
[----:B------:R-:W-:Y:S01]  /*1e20*/  PRMT R18, R14, 0x7772, RZ ;  /* 0x000077720e127816 */ /* 0x000fe200000000ff */
[----:B------:R-:W-:Y:S01]  /*1e30*/  IMAD.SHL.U32 R19, R12, 0x100, RZ ;  /* 0x000001000c137824 */ /* 0x000fe200078e00ff */
[----:B------:R-:W-:-:S02]  /*1e40*/  PRMT R26, R15, 0x7770, RZ ;  /* 0x000077700f1a7816 */ /* 0x000fc400000000ff */
[----:B------:R-:W-:Y:S01]  /*1e50*/  PRMT R24, R15, 0x7772, RZ ;  /* 0x000077720f187816 */ /* 0x000fe200000000ff */
[----:B------:R-:W-:Y:S01]  /*1e60*/  IMAD.SHL.U32 R18, R18, 0x100, RZ ;  /* 0x0000010012127824 */ /* 0x000fe200078e00ff */
[----:B------:R-:W-:Y:S02]  /*1e70*/  LOP3.LUT R30, R30, 0xff0000, RZ, 0xc0, !PT ;  /* 0x00ff00001e1e7812 */ /* 0x000fe400078ec0ff */
[----:B------:R-:W-:Y:S01]  /*1e80*/  LOP3.LUT R32, R31, 0xff0000, RZ, 0xc0, !PT ;  /* 0x00ff00001f207812 */ /* 0x000fe200078ec0ff */
[----:B------:R-:W-:Y:S01]  /*1e90*/  IMAD.SHL.U32 R24, R24, 0x100, RZ ;  /* 0x0000010018187824 */ /* 0x000fe200078e00ff */
[----:B------:R-:W-:Y:S01]  /*1ea0*/  LOP3.LUT R27, R27, 0xff0000, RZ, 0xc0, !PT ;  /* 0x00ff00001b1b7812 */ /* 0x000fe200078ec0ff */
[----:B------:R-:W-:Y:S01]  /*1eb0*/  IMAD R30, R23, 0x1000000, R30 ;  /* 0x01000000171e7824 */ /* 0x000fe200078e021e */
[----:B------:R-:W-:Y:S01]  /*1ec0*/  PRMT R13, R13, 0x7773, RZ ;  /* 0x000077730d0d7816 */ /* 0x000fe200000000ff */
[----:B------:R-:W-:Y:S01]  /*1ed0*/  IMAD R25, R25, 0x1000000, R32 ;  /* 0x0100000019197824 */ /* 0x000fe200078e0220 */
[----:B------:R-:W-:Y:S01]  /*1ee0*/  PRMT R14, R14, 0x7773, RZ ;  /* 0x000077730e0e7816 */ /* 0x000fe200000000ff */
[----:B------:R-:W-:Y:S01]  /*1ef0*/  IMAD R26, R26, 0x1000000, R27 ;  /* 0x010000001a1a7824 */ /* 0x000fe200078e021b */
[----:B------:R-:W-:-:S02]  /*1f00*/  PRMT R15, R15, 0x7773, RZ ;  /* 0x000077730f0f7816 */ /* 0x000fc400000000ff */
[----:B------:R-:W-:Y:S02]  /*1f10*/  LOP3.LUT R12, R17, R30, R16, 0xfe, !PT ;  /* 0x0000001e110c7212 */ /* 0x000fe400078efe10 */
[----:B------:R-:W-:Y:S02]  /*1f20*/  LOP3.LUT R13, R13, R28, R19, 0xfe, !PT ;  /* 0x0000001c0d0d7212 */ /* 0x000fe400078efe13 */
[----:B------:R-:W-:Y:S02]  /*1f30*/  LOP3.LUT R14, R14, R25, R18, 0xfe, !PT ;  /* 0x000000190e0e7212 */ /* 0x000fe400078efe12 */
[----:B------:R-:W-:-:S05]  /*1f40*/  LOP3.LUT R15, R15, R26, R24, 0xfe, !PT ;  /* 0x0000001a0f0f7212 */ /* 0x000fca00078efe18 */
[----:B------:R0:W-:Y:S04]  /*1f50*/  STL.128 [R1+0x100], R12 ;  /* 0x0001000c01007387 */ /* 0x0001e80000100c00 */
[----:B------:R-:W2:Y:S02]  /*1f60*/  LDL.128 R16, [R21+0x10] ;  /* 0x0000100015107983 */ /* 0x000ea40000100c00 */
        /* <DEDUP_REMOVED lines=10> */
[----:B0-----:R-:W-:-:S02]  /*2010*/  PRMT R12, R18, 0x7772, RZ ;  /* 0x00007772120c7816 */ /* 0x001fc400000000ff */
[----:B------:R-:W-:Y:S02]  /*2020*/  PRMT R14, R18, 0x7773, RZ ;  /* 0x00007773120e7816 */ /* 0x000fe400000000ff */
[----:B------:R-:W-:Y:S02]  /*2030*/  LOP3.LUT R29, R29, 0xff0000, RZ, 0xc0, !PT ;  /* 0x00ff00001d1d7812 */ /* 0x000fe400078ec0ff */
[C---:B------:R-:W-:Y:S02]  /*2040*/  PRMT R23, R16.reuse, 0x7772, RZ ;  /* 0x0000777210177816 */ /* 0x040fe400000000ff */
[----:B------:R-:W-:Y:S01]  /*2050*/  PRMT R24, R16, 0x7773, RZ ;  /* 0x0000777310187816 */ /* 0x000fe200000000ff */
[----:B------:R-:W-:Y:S01]  /*2060*/  IMAD R29, R26, 0x1000000, R29 ;  /* 0x010000001a1d7824 */ /* 0x000fe200078e021d */
[----:B------:R-:W-:Y:S01]  /*2070*/  PRMT R18, R19, 0x7770, RZ ;  /* 0x0000777013127816 */ /* 0x000fe200000000ff */
[----:B------:R-:W-:Y:S01]  /*2080*/  IMAD.SHL.U32 R23, R23, 0x100, RZ ;  /* 0x0000010017177824 */ /* 0x000fe200078e00ff */
[----:B------:R-:W-:-:S02]  /*2090*/  LOP3.LUT R31, R31, 0xff0000, RZ, 0xc0, !PT ;  /* 0x00ff00001f1f7812 */ /* 0x000fc400078ec0ff */
[C---:B------:R-:W-:Y:S02]  /*20a0*/  PRMT R25, R17.reuse, 0x7770, RZ ;  /* 0x0000777011197816 */ /* 0x040fe400000000ff */
[----:B------:R-:W-:Y:S01]  /*20b0*/  PRMT R16, R17, 0x7772, RZ ;  /* 0x0000777211107816 */ /* 0x000fe200000000ff */
[----:B------:R-:W-:Y:S01]  /*20c0*/  IMAD R26, R18, 0x1000000, R31 ;  /* 0x01000000121a7824 */ /* 0x000fe200078e021f */
[----:B------:R-:W-:Y:S01]  /*20d0*/  PRMT R13, R19, 0x7772, RZ ;  /* 0x00007772130d7816 */ /* 0x000fe200000000ff */
[----:B------:R-:W-:Y:S01]  /*20e0*/  IMAD.SHL.U32 R18, R12, 0x100, RZ ;  /* 0x000001000c127824 */ /* 0x000fe200078e00ff */
[----:B------:R-:W-:Y:S01]  /*20f0*/  LOP3.LUT R28, R28, 0xff0000, RZ, 0xc0, !PT ;  /* 0x00ff00001c1c7812 */ /* 0x000fe200078ec0ff */
[----:B------:R-:W-:Y:S01]  /*2100*/  IMAD.SHL.U32 R16, R16, 0x100, RZ ;  /* 0x0000010010107824 */ /* 0x000fe200078e00ff */
[----:B------:R-:W-:Y:S02]  /*2110*/  LOP3.LUT R27, R27, 0xff0000, RZ, 0xc0, !PT ;  /* 0x00ff00001b1b7812 */ /* 0x000fe400078ec0ff */
[----:B------:R-:W-:Y:S01]  /*2120*/  PRMT R15, R19, 0x7773, RZ ;  /* 0x00007773130f7816 */ /* 0x000fe200000000ff */
[----:B------:R-:W-:Y:S01]  /*2130*/  IMAD R28, R25, 0x1000000, R28 ;  /* 0x01000000191c7824 */ /* 0x000fe200078e021c */
[----:B------:R-:W-:Y:S01]  /*2140*/  PRMT R17, R17, 0x7773, RZ ;  /* 0x0000777311117816 */ /* 0x000fe200000000ff */
[----:B------:R-:W-:Y:S01]  /*2150*/  IMAD R27, R30, 0x1000000, R27 ;  /* 0x010000001e1b7824 */ /* 0x000fe200078e021b */
[----:B------:R-:W-:Y:S01]  /*2160*/  LOP3.LUT R12, R24, R29, R23, 0xfe, !PT ;  /* 0x0000001d180c7212 */ /* 0x000fe200078efe17 */
[----:B------:R-:W-:Y:S01]  /*2170*/  IMAD.SHL.U32 R19, R13, 0x100, RZ ;  /* 0x000001000d137824 */ /* 0x000fe200078e00ff */
[----:B------:R-:W-:-:S02]  /*2180*/  LOP3.LUT R13, R17, R28, R16, 0xfe, !PT ;  /* 0x0000001c110d7212 */ /* 0x000fc400078efe10 */
        /* <DEDUP_REMOVED lines=41> */
[----:B------:R-:W2:Y:S01]  /*2420*/  LDL.128 R16, [R21+0x30] ;  /* 0x0000300015107983 */ /* 0x000ea20000100c00 */
[----:B------:R-:W-:Y:S01]  /*2430*/  UMOV UR4, 0x10 ;  /* 0x0000001000047882 */ /* 0x000fe20000000000 */
        /* <DEDUP_REMOVED lines=36> */
[----:B------:R0:W-:Y:S02]  /*2680*/  STL.128 [R1+0x130], R12 ;  /* 0x0001300c01007387 */ /* 0x0001e40000100c00 */
.L_x_21:
[----:B------:R-:W-:-:S09]  /*2690*/  ULEA UR13, UR4, UR22, 0x2 ;  /* 0x00000016040d7291 */ /* 0x000fd2000f8e10ff */
[----:B-1----:R-:W2:Y:S04]  /*26a0*/  LDL.64 R16, [UR13+-0x8] ;  /* 0xfffff80dff107983 */ /* 0x002ea80008100a00 */
[----:B0-----:R-:W3:Y:S04]  /*26b0*/  LDL.128 R12, [UR13+-0x40] ;  /* 0xffffc00dff0c7983 */ /* 0x001ee80008100c00 */
[----:B------:R-:W4:Y:S04]  /*26c0*/  LDL R23, [UR13+-0x1c] ;  /* 0xffffe40dff177983 */ /* 0x000f280008100800 */
[----:B------:R-:W5:Y:S04]  /*26d0*/  LDL R26, [UR13+-0x18] ;  /* 0xffffe80dff1a7983 */ /* 0x000f680008100800 */
[----:B------:R-:W5:Y:S04]  /*26e0*/  LDL R18, [UR13+-0x30] ;  /* 0xffffd00dff127983 */ /* 0x000f680008100800 */
[----:B------:R-:W5:Y:S04]  /*26f0*/  LDL R19, [UR13+-0x14] ;  /* 0xffffec0dff137983 */ /* 0x000f680008100800 */
[----:B------:R-:W5:Y:S01]  /*2700*/  LDL R24, [UR13+-0x10] ;  /* 0xfffff00dff187983 */ /* 0x000f620008100800 */
[----:B------:R-:W-:-:S04]  /*2710*/  UIADD3 UR4, UPT, UPT, UR4, 0x4, URZ ;  /* 0x0000000404047890 */ /* 0x000fc8000fffe0ff */
[----:B------:R-:W-:Y:S01]  /*2720*/  UISETP.NE.AND UP0, UPT, UR4, 0x40, UPT ;  /* 0x000000400400788c */ /* 0x000fe2000bf05270 */
[C-C-:B--2---:R-:W-:Y:S02]  /*2730*/  SHF.L.W.U32.HI R21, R16.reuse, 0xf, R16.reuse ;  /* 0x0000000f10157819 */ /* 0x144fe40000010e10 */
[--C-:B------:R-:W-:Y:S02]  /*2740*/  SHF.L.W.U32.HI R28, R16, 0xd, R16.reuse ;  /* 0x0000000d101c7819 */ /* 0x100fe40000010e10 */
[----:B------:R-:W-:Y:S02]  /*2750*/  SHF.R.U32.HI R16, RZ, 0xa, R16 ;  /* 0x0000000aff107819 */ /* 0x000fe40000011610 */
[C-C-:B---3--:R-:W-:Y:S02]  /*2760*/  SHF.L.W.U32.HI R25, R13.reuse, 0x19, R13.reuse ;  /* 0x000000190d197819 */ /* 0x148fe40000010e0d */
[----:B------:R-:W-:Y:S02]  /*2770*/  LOP3.LUT R21, R16, R21, R28, 0x96, !PT ;  /* 0x0000001510157212 */ /* 0x000fe400078e961c */
[----:B------:R-:W-:-:S02]  /*2780*/  SHF.L.W.U32.HI R30, R13, 0xe, R13 ;  /* 0x0000000e0d1e7819 */ /* 0x000fc40000010e0d */
[----:B----4-:R-:W-:Y:S02]  /*2790*/  IADD3 R12, PT, PT, R12, R21, R23 ;  /* 0x000000150c0c7210 */ /* 0x010fe40007ffe017 */
[----:B------:R-:W-:Y:S02]  /*27a0*/  SHF.R.U32.HI R27, RZ, 0x3, R13 ;  /* 0x00000003ff1b7819 */ /* 0x000fe4000001160d */
[C-C-:B------:R-:W-:Y:S02]  /*27b0*/  SHF.L.W.U32.HI R16, R17.reuse, 0xf, R17.reuse ;  /* 0x0000000f11107819 */ /* 0x140fe40000010e11 */
[--C-:B------:R-:W-:Y:S02]  /*27c0*/  SHF.L.W.U32.HI R21, R17, 0xd, R17.reuse ;  /* 0x0000000d11157819 */ /* 0x100fe40000010e11 */
[----:B------:R-:W-:Y:S02]  /*27d0*/  SHF.R.U32.HI R17, RZ, 0xa, R17 ;  /* 0x0000000aff117819 */ /* 0x000fe40000011611 */
[----:B------:R-:W-:-:S02]  /*27e0*/  LOP3.LUT R25, R27, R25, R30, 0x96, !PT ;  /* 0x000000191b197212 */ /* 0x000fc400078e961e */
[C-C-:B------:R-:W-:Y:S02]  /*27f0*/  SHF.L.W.U32.HI R23, R14.reuse, 0x19, R14.reuse ;  /* 0x000000190e177819 */ /* 0x140fe40000010e0e */
[----:B------:R-:W-:Y:S01]  /*2800*/  SHF.L.W.U32.HI R28, R14, 0xe, R14 ;  /* 0x0000000e0e1c7819 */ /* 0x000fe20000010e0e */
[----:B------:R-:W-:Y:S01]  /*2810*/  IMAD.IADD R12, R25, 0x1, R12 ;  /* 0x00000001190c7824 */ /* 0x000fe200078e020c */
[----:B------:R-:W-:Y:S02]  /*2820*/  SHF.R.U32.HI R27, RZ, 0x3, R14 ;  /* 0x00000003ff1b7819 */ /* 0x000fe4000001160e */
[----:B------:R-:W-:Y:S02]  /*2830*/  LOP3.LUT R16, R17, R16, R21, 0x96, !PT ;  /* 0x0000001011107212 */ /* 0x000fe400078e9615 */
[----:B------:R-:W-:Y:S02]  /*2840*/  LOP3.LUT R23, R27, R23, R28, 0x96, !PT ;  /* 0x000000171b177212 */ /* 0x000fe400078e961c */
[----:B-----5:R-:W-:-:S02]  /*2850*/  IADD3 R16, PT, PT, R13, R16, R26 ;  /* 0x000000100d107210 */ /* 0x020fc40007ffe01a */
[C-C-:B------:R-:W-:Y:S02]  /*2860*/  SHF.L.W.U32.HI R17, R12.reuse, 0xf, R12.reuse ;  /* 0x0000000f0c117819 */ /* 0x140fe40000010e0c */
[----:B------:R-:W-:Y:S01]  /*2870*/  SHF.L.W.U32.HI R28, R12, 0xd, R12 ;  /* 0x0000000d0c1c7819 */ /* 0x000fe20000010e0c */
[----:B------:R-:W-:Y:S01]  /*2880*/  IMAD.IADD R13, R23, 0x1, R16 ;  /* 0x00000001170d7824 */ /* 0x000fe200078e0210 */
[----:B------:R-:W-:Y:S02]  /*2890*/  SHF.R.U32.HI R21, RZ, 0xa, R12 ;  /* 0x0000000aff157819 */ /* 0x000fe4000001160c */
[----:B------:R-:W-:Y:S02]  /*28a0*/  SHF.L.W.U32.HI R29, R18, 0xe, R18 ;  /* 0x0000000e121d7819 */ /* 0x000fe40000010e12 */
[C-C-:B------:R-:W-:Y:S01]  /*28b0*/  SHF.L.W.U32.HI R25, R13.reuse, 0xf, R13.reuse ;  /* 0x0000000f0d197819 */ /* 0x140fe20000010e0d */
[----:B------:R1:W-:Y:S01]  /*28c0*/  STL.64 [UR13], R12 ;  /* 0x0000000cff007987 */ /* 0x0003e20008100a0d */
[----:B------:R-:W-:-:S02]  /*28d0*/  SHF.L.W.U32.HI R26, R13, 0xd, R13 ;  /* 0x0000000d0d1a7819 */ /* 0x000fc40000010e0d */
[----:B------:R-:W-:Y:S02]  /*28e0*/  SHF.R.U32.HI R27, RZ, 0xa, R13 ;  /* 0x0000000aff1b7819 */ /* 0x000fe4000001160d */
[----:B------:R-:W-:Y:S02]  /*28f0*/  LOP3.LUT R17, R21, R17, R28, 0x96, !PT ;  /* 0x0000001115117212 */ /* 0x000fe400078e961c */
[----:B------:R-:W-:Y:S02]  /*2900*/  SHF.L.W.U32.HI R28, R18, 0x19, R18 ;  /* 0x00000019121c7819 */ /* 0x000fe40000010e12 */
[C-C-:B------:R-:W-:Y:S02]  /*2910*/  SHF.L.W.U32.HI R16, R15.reuse, 0x19, R15.reuse ;  /* 0x000000190f107819 */ /* 0x140fe40000010e0f */
[--C-:B------:R-:W-:Y:S02]  /*2920*/  SHF.L.W.U32.HI R21, R15, 0xe, R15.reuse ;  /* 0x0000000e0f157819 */ /* 0x100fe40000010e0f */
[----:B------:R-:W-:-:S02]  /*2930*/  SHF.R.U32.HI R23, RZ, 0x3, R15 ;  /* 0x00000003ff177819 */ /* 0x000fc4000001160f */
[----:B------:R-:W-:Y:S02]  /*2940*/  SHF.R.U32.HI R18, RZ, 0x3, R18 ;  /* 0x00000003ff127819 */ /* 0x000fe40000011612 */
[----:B------:R-:W-:Y:S02]  /*2950*/  LOP3.LUT R25, R27, R25, R26, 0x96, !PT ;  /* 0x000000191b197212 */ /* 0x000fe400078e961a */
[----:B------:R-:W-:Y:S02]  /*2960*/  LOP3.LUT R16, R23, R16, R21, 0x96, !PT ;  /* 0x0000001017107212 */ /* 0x000fe400078e9615 */
[----:B------:R-:W-:Y:S02]  /*2970*/  IADD3 R17, PT, PT, R14, R17, R19 ;  /* 0x000000110e117210 */ /* 0x000fe40007ffe013 */
[----:B------:R-:W-:Y:S02]  /*2980*/  LOP3.LUT R18, R18, R28, R29, 0x96, !PT ;  /* 0x0000001c12127212 */ /* 0x000fe400078e961d */
[----:B------:R-:W-:Y:S01]  /*2990*/  IADD3 R25, PT, PT, R15, R25, R24 ;  /* 0x000000190f197210 */ /* 0x000fe20007ffe018 */
[----:B------:R-:W-:-:S04]  /*29a0*/  IMAD.IADD R16, R16, 0x1, R17 ;  /* 0x0000000110107824 */ /* 0x000fc800078e0211 */
[----:B------:R-:W-:Y:S01]  /*29b0*/  IMAD.IADD R18, R18, 0x1, R25 ;  /* 0x0000000112127824 */ /* 0x000fe200078e0219 */
[----:B------:R1:W-:Y:S04]  /*29c0*/  STL [UR13+0x8], R16 ;  /* 0x00000810ff007987 */ /* 0x0003e8000810080d */
[----:B------:R1:W-:Y:S01]  /*29d0*/  STL [UR13+0xc], R18 ;  /* 0x00000c12ff007987 */ /* 0x0003e2000810080d */
[----:B------:R-:W-:Y:S05]  /*29e0*/  BRA.U UP0, `(.L_x_21) ;  /* 0xfffffffd00287547 */ /* 0x000fea000b83ffff */
[----:B-1----:R-:W-:Y:S02]  /*29f0*/  IMAD.MOV.U32 R18, RZ, RZ, RZ ;  /* 0x000000ffff127224 */ /* 0x002fe400078e00ff */
[----:B------:R-:W-:Y:S02]  /*2a00*/  IMAD.MOV.U32 R30, RZ, RZ, R11 ;  /* 0x000000ffff1e7224 */ /* 0x000fe400078e000b */
[----:B------:R-:W-:Y:S02]  /*2a10*/  IMAD.MOV.U32 R25, RZ, RZ, R10 ;  /* 0x000000ffff197224 */ /* 0x000fe400078e000a */
[----:B------:R-:W-:Y:S02]  /*2a20*/  IMAD.MOV.U32 R21, RZ, RZ, R4 ;  /* 0x000000ffff157224 */ /* 0x000fe400078e0004 */
[----:B------:R-:W-:Y:S02]  /*2a30*/  IMAD.MOV.U32 R26, RZ, RZ, R5 ;  /* 0x000000ffff1a7224 */ /* 0x000fe400078e0005 */
[----:B------:R-:W-:-:S02]  /*2a40*/  IMAD.MOV.U32 R19, RZ, RZ, R6 ;  /* 0x000000ffff137224 */ /* 0x000fc400078e0006 */
[----:B------:R-:W-:Y:S02]  /*2a50*/  IMAD.MOV.U32 R28, RZ, RZ, R7 ;  /* 0x000000ffff1c7224 */ /* 0x000fe400078e0007 */
[----:B------:R-:W-:Y:S02]  /*2a60*/  IMAD.MOV.U32 R23, RZ, RZ, R8 ;  /* 0x000000ffff177224 */ /* 0x000fe400078e0008 */
[----:B------:R-:W-:-:S07]  /*2a70*/  IMAD.MOV.U32 R24, RZ, RZ, R9 ;  /* 0x000000ffff187224 */ /* 0x000fce00078e0009 */
.L_x_22:
[----:B------:R-:W0:Y:S01]  /*2a80*/  LDC.64 R16, c[0x4][RZ] ;  /* 0x01000000ff107b82 */ /* 0x000e220000000a00 */
[----:B------:R-:W-:-:S06]  /*2a90*/  IMAD R12, R18, 0x4, R1 ;  /* 0x00000004120c7824 */ /* 0x000fcc00078e0201 */
[----:B------:R-:W2:Y:S01]  /*2aa0*/  LDL.128 R12, [R12+0x100] ;  /* 0x000100000c0c7983 */ /* 0x000ea20000100c00 */
[----:B0-----:R-:W-:-:S05]  /*2ab0*/  IMAD.WIDE.U32 R16, R18, 0x4, R16 ;  /* 0x0000000412107825 */ /* 0x001fca00078e0010 */
[----:B------:R-:W2:Y:S04]  /*2ac0*/  LDG.E.CONSTANT R29, desc[UR18][R16.64] ;  /* 0x00000012101d7981 */ /* 0x000ea8000c1e9900 */
[----:B------:R-:W3:Y:S04]  /*2ad0*/  LDG.E.CONSTANT R32, desc[UR18][R16.64+0x4] ;  /* 0x0000041210207981 */ /* 0x000ee8000c1e9900 */
[----:B------:R-:W4:Y:S04]  /*2ae0*/  LDG.E.CONSTANT R27, desc[UR18][R16.64+0x8] ;  /* 0x00000812101b7981 */ /* 0x000f28000c1e9900 */
[----:B------:R0:W5:Y:S01]  /*2af0*/  LDG.E.CONSTANT R34, desc[UR18][R16.64+0xc] ;  /* 0x00000c1210227981 */ /* 0x000162000c1e9900 */
[----:B------:R-:W-:-:S02]  /*2b00*/  SHF.L.W.U32.HI R31, R23, 0x1a, R23 ;  /* 0x0000001a171f7819 */ /* 0x000fc40000010e17 */
[C-C-:B------:R-:W-:Y:S02]  /*2b10*/  SHF.L.W.U32.HI R36, R23.reuse, 0x15, R23.reuse ;  /* 0x0000001517247819 */ /* 0x140fe40000010e17 */
[----:B------:R-:W-:-:S04]  /*2b20*/  SHF.L.W.U32.HI R33, R23, 0x7, R23 ;  /* 0x0000000717217819 */ /* 0x000fc80000010e17 */
[----:B------:R-:W-:Y:S02]  /*2b30*/  LOP3.LUT R31, R33, R31, R36, 0x96, !PT ;  /* 0x0000001f211f7212 */ /* 0x000fe400078e9624 */
[----:B------:R-:W-:-:S04]  /*2b40*/  LOP3.LUT R33, R23, R24, R25, 0xca, !PT ;  /* 0x0000001817217212 */ /* 0x000fc800078eca19 */
[----:B------:R-:W-:Y:S02]  /*2b50*/  IADD3 R31, PT, PT, R33, R30, R31 ;  /* 0x0000001e211f7210 */ /* 0x000fe40007ffe01f */
[----:B0-----:R-:W-:Y:S01]  /*2b60*/  SHF.L.W.U32.HI R17, R21, 0x13, R21 ;  /* 0x0000001315117819 */ /* 0x001fe20000010e15 */
[----:B------:R-:W-:-:S05]  /*2b70*/  VIADD R18, R18, 0x4 ;  /* 0x0000000412127836 */ /* 0x000fca0000000000 */
[----:B------:R-:W-:Y:S02]  /*2b80*/  ISETP.NE.AND P0, PT, R18, 0x40, PT ;  /* 0x000000401200780c */ /* 0x000fe40003f05270 */
[----:B--2---:R-:W-:-:S05]  /*2b90*/  IADD3 R29, PT, PT, R12, R31, R29 ;  /* 0x0000001f0c1d7210 */ /* 0x004fca0007ffe01d */
[----:B------:R-:W-:-:S05]  /*2ba0*/  IMAD.IADD R30, R29, 0x1, R28 ;  /* 0x000000011d1e7824 */ /* 0x000fca00078e021c */
[C-C-:B------:R-:W-:Y:S02]  /*2bb0*/  SHF.L.W.U32.HI R12, R30.reuse, 0x1a, R30.reuse ;  /* 0x0000001a1e0c7819 */ /* 0x140fe40000010e1e */
[C-C-:B------:R-:W-:Y:S02]  /*2bc0*/  SHF.L.W.U32.HI R31, R30.reuse, 0x15, R30.reuse ;  /* 0x000000151e1f7819 */ /* 0x140fe40000010e1e */
[----:B------:R-:W-:-:S04]  /*2bd0*/  SHF.L.W.U32.HI R16, R30, 0x7, R30 ;  /* 0x000000071e107819 */ /* 0x000fc80000010e1e */
[----:B------:R-:W-:Y:S02]  /*2be0*/  LOP3.LUT R28, R16, R12, R31, 0x96, !PT ;  /* 0x0000000c101c7212 */ /* 0x000fe400078e961f */
[----:B------:R-:W-:Y:S02]  /*2bf0*/  LOP3.LUT R31, R30, R23, R24, 0xca, !PT ;  /* 0x000000171e1f7212 */ /* 0x000fe400078eca18 */
[--C-:B------:R-:W-:Y:S02]  /*2c00*/  SHF.L.W.U32.HI R12, R21, 0x1e, R21.reuse ;  /* 0x0000001e150c7819 */ /* 0x100fe40000010e15 */
[----:B------:R-:W-:Y:S02]  /*2c10*/  IADD3 R31, PT, PT, R31, R25, R28 ;  /* 0x000000191f1f7210 */ /* 0x000fe40007ffe01c */
[----:B------:R-:W-:Y:S02]  /*2c20*/  SHF.L.W.U32.HI R16, R21, 0xa, R21 ;  /* 0x0000000a15107819 */ /* 0x000fe40000010e15 */
[----:B---3--:R-:W-:-:S02]  /*2c30*/  IADD3 R32, PT, PT, R13, R31, R32 ;  /* 0x0000001f0d207210 */ /* 0x008fc40007ffe020 */
[----:B------:R-:W-:Y:S02]  /*2c40*/  LOP3.LUT R12, R16, R12, R17, 0x96, !PT ;  /* 0x0000000c100c7212 */ /* 0x000fe400078e9611 */
[----:B------:R-:W-:Y:S01]  /*2c50*/  LOP3.LUT R28, R26, R19, R21, 0xe8, !PT ;  /* 0x000000131a1c7212 */ /* 0x000fe200078ee815 */
[----:B------:R-:W-:-:S03]  /*2c60*/  IMAD.IADD R25, R32, 0x1, R19 ;  /* 0x0000000120197824 */ /* 0x000fc600078e0213 */
[----:B------:R-:W-:Y:S02]  /*2c70*/  IADD3 R28, PT, PT, R29, R12, R28 ;  /* 0x0000000c1d1c7210 */ /* 0x000fe40007ffe01c */
[C-C-:B------:R-:W-:Y:S02]  /*2c80*/  SHF.L.W.U32.HI R17, R25.reuse, 0x1a, R25.reuse ;  /* 0x0000001a19117819 */ /* 0x140fe40000010e19 */
[C-C-:B------:R-:W-:Y:S02]  /*2c90*/  SHF.L.W.U32.HI R12, R28.reuse, 0x1e, R28.reuse ;  /* 0x0000001e1c0c7819 */ /* 0x140fe40000010e1c */
[C-C-:B------:R-:W-:Y:S02]  /*2ca0*/  SHF.L.W.U32.HI R13, R28.reuse, 0x13, R28.reuse ;  /* 0x000000131c0d7819 */ /* 0x140fe40000010e1c */
[----:B------:R-:W-:Y:S02]  /*2cb0*/  SHF.L.W.U32.HI R16, R28, 0xa, R28 ;  /* 0x0000000a1c107819 */ /* 0x000fe40000010e1c */
[----:B------:R-:W-:-:S02]  /*2cc0*/  SHF.L.W.U32.HI R36, R25, 0x15, R25 ;  /* 0x0000001519247819 */ /* 0x000fc40000010e19 */
[----:B------:R-:W-:Y:S02]  /*2cd0*/  SHF.L.W.U32.HI R19, R25, 0x7, R25 ;  /* 0x0000000719137819 */ /* 0x000fe40000010e19 */
[----:B------:R-:W-:Y:S02]  /*2ce0*/  LOP3.LUT R13, R16, R12, R13, 0x96, !PT ;  /* 0x0000000c100d7212 */ /* 0x000fe400078e960d */
[----:B------:R-:W-:Y:S02]  /*2cf0*/  LOP3.LUT R17, R19, R17, R36, 0x96, !PT ;  /* 0x0000001113117212 */ /* 0x000fe400078e9624 */
[----:B------:R-:W-:Y:S02]  /*2d00*/  LOP3.LUT R12, R25, R30, R23, 0xca, !PT ;  /* 0x0000001e190c7212 */ /* 0x000fe400078eca17 */
[----:B------:R-:W-:Y:S02]  /*2d10*/  LOP3.LUT R19, R21, R26, R28, 0xe8, !PT ;  /* 0x0000001a15137212 */ /* 0x000fe400078ee81c */
[----:B------:R-:W-:-:S02]  /*2d20*/  IADD3 R12, PT, PT, R12, R24, R17 ;  /* 0x000000180c0c7210 */ /* 0x000fc40007ffe011 */
[----:B------:R-:W-:Y:S02]  /*2d30*/  IADD3 R19, PT, PT, R32, R13, R19 ;  /* 0x0000000d20137210 */ /* 0x000fe40007ffe013 */
[----:B----4-:R-:W-:Y:S02]  /*2d40*/  IADD3 R27, PT, PT, R14, R12, R27 ;  /* 0x0000000c0e1b7210 */ /* 0x010fe40007ffe01b */
[C-C-:B------:R-:W-:Y:S02]  /*2d50*/  SHF.L.W.U32.HI R13, R19.reuse, 0x1e, R19.reuse ;  /* 0x0000001e130d7819 */ /* 0x140fe40000010e13 */
[--C-:B------:R-:W-:Y:S01]  /*2d60*/  SHF.L.W.U32.HI R12, R19, 0x13, R19.reuse ;  /* 0x00000013130c7819 */ /* 0x100fe20000010e13 */
[----:B------:R-:W-:Y:S01]  /*2d70*/  IMAD.IADD R24, R27, 0x1, R26 ;  /* 0x000000011b187824 */ /* 0x000fe200078e021a */
[--C-:B------:R-:W-:Y:S02]  /*2d80*/  SHF.L.W.U32.HI R14, R19, 0xa, R19.reuse ;  /* 0x0000000a130e7819 */ /* 0x100fe40000010e13 */
[----:B------:R-:W-:-:S02]  /*2d90*/  LOP3.LUT R26, R28, R21, R19, 0xe8, !PT ;  /* 0x000000151c1a7212 */ /* 0x000fc400078ee813 */
[----:B------:R-:W-:Y:S02]  /*2da0*/  LOP3.LUT R12, R14, R13, R12, 0x96, !PT ;  /* 0x0000000d0e0c7212 */ /* 0x000fe400078e960c */
[C-C-:B------:R-:W-:Y:S02]  /*2db0*/  SHF.L.W.U32.HI R13, R24.reuse, 0x1a, R24.reuse ;  /* 0x0000001a180d7819 */ /* 0x140fe40000010e18 */
[C-C-:B------:R-:W-:Y:S02]  /*2dc0*/  SHF.L.W.U32.HI R14, R24.reuse, 0x15, R24.reuse ;  /* 0x00000015180e7819 */ /* 0x140fe40000010e18 */
[----:B------:R-:W-:Y:S02]  /*2dd0*/  SHF.L.W.U32.HI R16, R24, 0x7, R24 ;  /* 0x0000000718107819 */ /* 0x000fe40000010e18 */
[----:B------:R-:W-:Y:S02]  /*2de0*/  IADD3 R26, PT, PT, R27, R12, R26 ;  /* 0x0000000c1b1a7210 */ /* 0x000fe40007ffe01a */
[----:B------:R-:W-:-:S02]  /*2df0*/  LOP3.LUT R14, R16, R13, R14, 0x96, !PT ;  /* 0x0000000d100e7212 */ /* 0x000fc400078e960e */
[----:B------:R-:W-:Y:S02]  /*2e00*/  LOP3.LUT R12, R24, R25, R30, 0xca, !PT ;  /* 0x00000019180c7212 */ /* 0x000fe400078eca1e */
[----:B------:R-:W-:Y:S02]  /*2e10*/  SHF.L.W.U32.HI R13, R26, 0x1e, R26 ;  /* 0x0000001e1a0d7819 */ /* 0x000fe40000010e1a */
[----:B------:R-:W-:Y:S02]  /*2e20*/  IADD3 R12, PT, PT, R12, R23, R14 ;  /* 0x000000170c0c7210 */ /* 0x000fe40007ffe00e */
[C-C-:B------:R-:W-:Y:S02]  /*2e30*/  SHF.L.W.U32.HI R16, R26.reuse, 0x13, R26.reuse ;  /* 0x000000131a107819 */ /* 0x140fe40000010e1a */
[----:B------:R-:W-:Y:S02]  /*2e40*/  SHF.L.W.U32.HI R17, R26, 0xa, R26 ;  /* 0x0000000a1a117819 */ /* 0x000fe40000010e1a */
[----:B-----5:R-:W-:-:S02]  /*2e50*/  IADD3 R12, PT, PT, R15, R12, R34 ;  /* 0x0000000c0f0c7210 */ /* 0x020fc40007ffe022 */
[----:B------:R-:W-:Y:S02]  /*2e60*/  LOP3.LUT R13, R17, R13, R16, 0x96, !PT ;  /* 0x0000000d110d7212 */ /* 0x000fe400078e9610 */
[----:B------:R-:W-:Y:S01]  /*2e70*/  LOP3.LUT R14, R19, R28, R26, 0xe8, !PT ;  /* 0x0000001c130e7212 */ /* 0x000fe200078ee81a */
[----:B------:R-:W-:-:S03]  /*2e80*/  IMAD.IADD R23, R12, 0x1, R21 ;  /* 0x000000010c177824 */ /* 0x000fc600078e0215 */
[----:B------:R-:W-:Y:S01]  /*2e90*/  IADD3 R21, PT, PT, R12, R13, R14 ;  /* 0x0000000d0c157210 */ /* 0x000fe20007ffe00e */
[----:B------:R-:W-:Y:S06]  /*2ea0*/  @P0 BRA `(.L_x_22) ;  /* 0xfffffff800f40947 */ /* 0x000fec000383ffff */
[----:B------:R-:W-:Y:S02]  /*2eb0*/  VIADD R22, R22, 0x40 ;  /* 0x0000004016167836 */ /* 0x000fe40000000000 */
[----:B------:R-:W-:Y:S02]  /*2ec0*/  IMAD.IADD R4, R21, 0x1, R4 ;  /* 0x0000000115047824 */ /* 0x000fe400078e0204 */
[----:B------:R-:W-:Y:S01]  /*2ed0*/  IMAD.IADD R5, R26, 0x1, R5 ;  /* 0x000000011a057824 */ /* 0x000fe200078e0205 */
[----:B------:R-:W-:Y:S01]  /*2ee0*/  ISETP.GE.U32.AND P0, PT, R22, UR20, PT ;  /* 0x0000001416007c0c */ /* 0x000fe2000bf06070 */
[----:B------:R-:W-:Y:S02]  /*2ef0*/  IMAD.IADD R6, R19, 0x1, R6 ;  /* 0x0000000113067824 */ /* 0x000fe400078e0206 */
[----:B------:R-:W-:Y:S02]  /*2f00*/  IMAD.IADD R7, R28, 0x1, R7 ;  /* 0x000000011c077824 */ /* 0x000fe400078e0207 */
[----:B------:R-:W-:-:S02]  /*2f10*/  IMAD.IADD R8, R23, 0x1, R8 ;  /* 0x0000000117087824 */ /* 0x000fc400078e0208 */
[----:B------:R-:W-:Y:S02]  /*2f20*/  IMAD.IADD R9, R24, 0x1, R9 ;  /* 0x0000000118097824 */ /* 0x000fe400078e0209 */
[----:B------:R-:W-:Y:S02]  /*2f30*/  IMAD.IADD R10, R25, 0x1, R10 ;  /* 0x00000001190a7824 */ /* 0x000fe400078e020a */
[----:B------:R-:W-:Y:S02]  /*2f40*/  IMAD.IADD R11, R30, 0x1, R11 ;  /* 0x000000011e0b7824 */ /* 0x000fe400078e020b */
[----:B------:R-:W-:Y:S05]  /*2f50*/  @!P0 BRA `(.L_x_23) ;  /* 0xffffffec00648947 */ /* 0x000fea000383ffff */
.L_x_20:
[----:B0-----:R-:W-:Y:S01]  /*2f60*/  IMAD.MOV.U32 R12, RZ, RZ, -0x80000000 ;  /* 0x80000000ff0c7424 */ /* 0x001fe200078e00ff */
[----:B------:R-:W-:Y:S01]  /*2f70*/  CS2R R14, SRZ ;  /* 0x00000000000e7805 */ /* 0x000fe2000001ff00 */
[----:B------:R-:W-:Y:S01]  /*2f80*/  IMAD.MOV.U32 R13, RZ, RZ, RZ ;  /* 0x000000ffff0d7224 */ /* 0x000fe200078e00ff */
[----:B------:R-:W-:Y:S01]  /*2f90*/  CS2R R16, SRZ ;  /* 0x0000000000107805 */ /* 0x000fe2000001ff00 */
[----:B------:R-:W-:Y:S01]  /*2fa0*/  IMAD.MOV.U32 R19, RZ, RZ, 0x100 ;  /* 0x00000100ff137424 */ /* 0x000fe200078e00ff */
[----:B------:R0:W-:Y:S01]  /*2fb0*/  STL.128 [R1], R4 ;  /* 0x0000000401007387 */ /* 0x0001e20000100c00 */
[----:B------:R-:W-:Y:S01]  /*2fc0*/  IMAD.MOV.U32 R18, RZ, RZ, RZ ;  /* 0x000000ffff127224 */ /* 0x000fe200078e00ff */
[----:B------:R-:W-:Y:S02]  /*2fd0*/  UMOV UR4, 0x10 ;  /* 0x0000001000047882 */ /* 0x000fe40000000000 */
[----:B------:R0:W-:Y:S04]  /*2fe0*/  STL.128 [R1+0x10], R8 ;  /* 0x0000100801007387 */ /* 0x0001e80000100c00 */
[----:B------:R0:W-:Y:S04]  /*2ff0*/  STL.128 [R1+0x20], R12 ;  /* 0x0000200c01007387 */ /* 0x0001e80000100c00 */
[----:B------:R0:W-:Y:S02]  /*3000*/  STL.128 [R1+0x30], R16 ;  /* 0x0000301001007387 */ /* 0x0001e40000100c00 */
.L_x_24:
[----:B------:R-:W-:-:S09]  /*3010*/  ULEA UR13, UR4, UR21, 0x2 ;  /* 0x00000015040d7291 */ /* 0x000fd2000f8e10ff */
[----:B01----:R-:W2:Y:S04]  /*3020*/  LDL.64 R8, [UR13+-0x8] ;  /* 0xfffff80dff087983 */ /* 0x003ea80008100a00 */
[----:B------:R-:W3:Y:S04]  /*3030*/  LDL.128 R4, [UR13+-0x40] ;  /* 0xffffc00dff047983 */ /* 0x000ee80008100c00 */
        /* <DEDUP_REMOVED lines=20> */
[--C-:B------:R-:W-:Y:S01]  /*3180*/  SHF.L.W.U32.HI R17, R6, 0xe, R6.reuse ;  /* 0x0000000e06117819 */ /* 0x100fe20000010e06 */
[----:B------:R-:W-:Y:S01]  /*3190*/  IMAD.IADD R4, R16, 0x1, R13 ;  /* 0x0000000110047824 */ /* 0x000fe200078e020d */
[----:B------:R-:W-:Y:S02]  /*31a0*/  SHF.R.U32.HI R18, RZ, 0x3, R6 ;  /* 0x00000003ff127819 */ /* 0x000fe40000011606 */
[----:B------:R-:W-:Y:S02]  /*31b0*/  LOP3.LUT R8, R9, R8, R15, 0x96, !PT ;  /* 0x0000000809087212 */ /* 0x000fe400078e960f */
[----:B------:R-:W-:Y:S02]  /*31c0*/  LOP3.LUT R14, R18, R14, R17, 0x96, !PT ;  /* 0x0000000e120e7212 */ /* 0x000fe400078e9611 */
[----:B-----5:R-:W-:-:S02]  /*31d0*/  IADD3 R5, PT, PT, R5, R8, R19 ;  /* 0x0000000805057210 */ /* 0x020fc40007ffe013 */
[C-C-:B------:R-:W-:Y:S02]  /*31e0*/  SHF.L.W.U32.HI R9, R4.reuse, 0xf, R4.reuse ;  /* 0x0000000f04097819 */ /* 0x140fe40000010e04 */
[--C-:B------:R-:W-:Y:S01]  /*31f0*/  SHF.L.W.U32.HI R16, R4, 0xd, R4.reuse ;  /* 0x0000000d04107819 */ /* 0x100fe20000010e04 */
[----:B------:R-:W-:Y:S01]  /*3200*/  IMAD.IADD R5, R14, 0x1, R5 ;  /* 0x000000010e057824 */ /* 0x000fe200078e0205 */
[----:B------:R-:W-:Y:S02]  /*3210*/  SHF.R.U32.HI R13, RZ, 0xa, R4 ;  /* 0x0000000aff0d7819 */ /* 0x000fe40000011604 */
[----:B------:R-:W-:Y:S02]  /*3220*/  SHF.L.W.U32.HI R18, R10, 0x19, R10 ;  /* 0x000000190a127819 */ /* 0x000fe40000010e0a */
[----:B------:R-:W-:Y:S01]  /*3230*/  LOP3.LUT R9, R13, R9, R16, 0x96, !PT ;  /* 0x000000090d097212 */ /* 0x000fe200078e9610 */
[----:B------:R1:W-:Y:S01]  /*3240*/  STL.64 [UR13], R4 ;  /* 0x00000004ff007987 */ /* 0x0003e20008100a0d */
[----:B------:R-:W-:-:S02]  /*3250*/  SHF.L.W.U32.HI R15, R5, 0xf, R5 ;  /* 0x0000000f050f7819 */ /* 0x000fc40000010e05 */
[--C-:B------:R-:W-:Y:S02]  /*3260*/  SHF.L.W.U32.HI R16, R5, 0xd, R5.reuse ;  /* 0x0000000d05107819 */ /* 0x100fe40000010e05 */
[----:B------:R-:W-:Y:S02]  /*3270*/  SHF.R.U32.HI R17, RZ, 0xa, R5 ;  /* 0x0000000aff117819 */ /* 0x000fe40000011605 */
        /* <DEDUP_REMOVED lines=15> */
[----:B------:R-:W-:Y:S01]  /*3370*/  IMAD.MOV.U32 R22, RZ, RZ, -0x64fa9774 ;  /* 0x9b05688cff167424 */ /* 0x000fe200078e00ff */
[----:B------:R-:W0:Y:S01]  /*3380*/  LDCU.64 UR16, c[0x4][URZ] ;  /* 0x01000000ff1077ac */ /* 0x000e220008000a00 */
[----:B------:R-:W-:Y:S02]  /*3390*/  IMAD.MOV.U32 R25, RZ, RZ, 0x510e527f ;  /* 0x510e527fff197424 */ /* 0x000fe400078e00ff */
[----:B------:R-:W-:Y:S01]  /*33a0*/  IMAD.MOV.U32 R12, RZ, RZ, -0x5ab00ac6 ;  /* 0xa54ff53aff0c7424 */ /* 0x000fe200078e00ff */
[----:B------:R-:W-:Y:S01]  /*33b0*/  UMOV UR4, URZ ;  /* 0x000000ff00047c82 */ /* 0x000fe20008000000 */
[----:B------:R-:W-:Y:S02]  /*33c0*/  IMAD.MOV.U32 R13, RZ, RZ, 0x3c6ef372 ;  /* 0x3c6ef372ff0d7424 */ /* 0x000fe400078e00ff */
[----:B------:R-:W-:Y:S02]  /*33d0*/  IMAD.MOV.U32 R9, RZ, RZ, -0x4498517b ;  /* 0xbb67ae85ff097424 */ /* 0x000fe400078e00ff */
[----:B------:R-:W-:-:S02]  /*33e0*/  IMAD.MOV.U32 R16, RZ, RZ, 0x6a09e667 ;  /* 0x6a09e667ff107424 */ /* 0x000fc400078e00ff */
[----:B------:R-:W-:Y:S02]  /*33f0*/  IMAD.MOV.U32 R18, RZ, RZ, 0x1f83d9ab ;  /* 0x1f83d9abff127424 */ /* 0x000fe400078e00ff */
[----:B------:R-:W-:-:S07]  /*3400*/  IMAD.MOV.U32 R15, RZ, RZ, 0x5be0cd19 ;  /* 0x5be0cd19ff0f7424 */ /* 0x000fce00078e00ff */
.L_x_25:
[----:B0-----:R-:W-:Y:S02]  /*3410*/  UIMAD.WIDE.U32 UR14, UR4, 0x4, UR16 ;  /* 0x00000004040e78a5 */ /* 0x001fe4000f8e0010 */
[----:B------:R-:W-:-:S04]  /*3420*/  ULEA UR13, UR4, UR21, 0x2 ;  /* 0x00000015040d7291 */ /* 0x000fc8000f8e10ff */
[----:B------:R-:W-:Y:S02]  /*3430*/  IMAD.U32 R26, RZ, RZ, UR14 ;  /* 0x0000000eff1a7e24 */ /* 0x000fe4000f8e00ff */
[----:B------:R-:W-:-:S03]  /*3440*/  IMAD.U32 R27, RZ, RZ, UR15 ;  /* 0x0000000fff1b7e24 */ /* 0x000fc6000f8e00ff */
[----:B-1----:R-:W2:Y:S04]  /*3450*/  LDL.128 R4, [UR13] ;  /* 0x0000000dff047983 */ /* 0x002ea80008100c00 */
[----:B------:R-:W2:Y:S01]  /*3460*/  LDG.E.CONSTANT R26, desc[UR18][R26.64] ;  /* 0x000000121a1a7981 */ /* 0x000ea2000c1e9900 */
[----:B------:R-:W-:Y:S02]  /*3470*/  IMAD.U32 R28, RZ, RZ, UR14 ;  /* 0x0000000eff1c7e24 */ /* 0x000fe4000f8e00ff */
[----:B------:R-:W-:-:S05]  /*3480*/  IMAD.U32 R29, RZ, RZ, UR15 ;  /* 0x0000000fff1d7e24 */ /* 0x000fca000f8e00ff */
[----:B------:R-:W3:Y:S01]  /*3490*/  LDG.E.CONSTANT R8, desc[UR18][R28.64+0x4] ;  /* 0x000004121c087981 */ /* 0x000ee2000c1e9900 */
[----:B------:R-:W-:Y:S02]  /*34a0*/  IMAD.U32 R30, RZ, RZ, UR14 ;  /* 0x0000000eff1e7e24 */ /* 0x000fe4000f8e00ff */
[----:B------:R-:W-:-:S05]  /*34b0*/  IMAD.U32 R31, RZ, RZ, UR15 ;  /* 0x0000000fff1f7e24 */ /* 0x000fca000f8e00ff */
[----:B------:R-:W4:Y:S01]  /*34c0*/  LDG.E.CONSTANT R11, desc[UR18][R30.64+0x8] ;  /* 0x000008121e0b7981 */ /* 0x000f22000c1e9900 */
[----:B------:R-:W-:Y:S02]  /*34d0*/  IMAD.U32 R32, RZ, RZ, UR14 ;  /* 0x0000000eff207e24 */ /* 0x000fe4000f8e00ff */
[----:B------:R-:W-:-:S05]  /*34e0*/  IMAD.U32 R33, RZ, RZ, UR15 ;  /* 0x0000000fff217e24 */ /* 0x000fca000f8e00ff */
[----:B------:R-:W5:Y:S01]  /*34f0*/  LDG.E.CONSTANT R10, desc[UR18][R32.64+0xc] ;  /* 0x00000c12200a7981 */ /* 0x000f62000c1e9900 */
[C-C-:B------:R-:W-:Y:S01]  /*3500*/  SHF.L.W.U32.HI R14, R25.reuse, 0x1a, R25.reuse ;  /* 0x0000001a190e7819 */ /* 0x140fe20000010e19 */
[----:B------:R-:W-:Y:S01]  /*3510*/  UIADD3 UR4, UPT, UPT, UR4, 0x4, URZ ;  /* 0x0000000404047890 */ /* 0x000fe2000fffe0ff */
[C-C-:B------:R-:W-:Y:S02]  /*3520*/  SHF.L.W.U32.HI R17, R25.reuse, 0x15, R25.reuse ;  /* 0x0000001519117819 */ /* 0x140fe40000010e19 */
[----:B------:R-:W-:Y:S01]  /*3530*/  SHF.L.W.U32.HI R19, R25, 0x7, R25 ;  /* 0x0000000719137819 */ /* 0x000fe20000010e19 */
[----:B------:R-:W-:-:S03]  /*3540*/  UISETP.NE.AND UP0, UPT, UR4, 0x40, UPT ;  /* 0x000000400400788c */ /* 0x000fc6000bf05270 */
[----:B------:R-:W-:Y:S02]  /*3550*/  LOP3.LUT R14, R19, R14, R17, 0x96, !PT ;  /* 0x0000000e130e7212 */ /* 0x000fe400078e9611 */
[----:B------:R-:W-:-:S04]  /*3560*/  LOP3.LUT R17, R25, R22, R18, 0xca, !PT ;  /* 0x0000001619117212 */ /* 0x000fc800078eca12 */
[----:B------:R-:W-:-:S04]  /*3570*/  IADD3 R17, PT, PT, R17, R15, R14 ;  /* 0x0000000f11117210 */ /* 0x000fc80007ffe00e */
[----:B--2---:R-:W-:-:S05]  /*3580*/  IADD3 R17, PT, PT, R4, R17, R26 ;  /* 0x0000001104117210 */ /* 0x004fca0007ffe01a */
[----:B------:R-:W-:-:S05]  /*3590*/  IMAD.IADD R15, R17, 0x1, R12 ;  /* 0x00000001110f7824 */ /* 0x000fca00078e020c */
[C-C-:B------:R-:W-:Y:S02]  /*35a0*/  SHF.L.W.U32.HI R4, R15.reuse, 0x1a, R15.reuse ;  /* 0x0000001a0f047819 */ /* 0x140fe40000010e0f */
[C-C-:B------:R-:W-:Y:S02]  /*35b0*/  SHF.L.W.U32.HI R19, R15.reuse, 0x15, R15.reuse ;  /* 0x000000150f137819 */ /* 0x140fe40000010e0f */
[C---:B------:R-:W-:Y:S02]  /*35c0*/  SHF.L.W.U32.HI R12, R15.reuse, 0x7, R15 ;  /* 0x000000070f0c7819 */ /* 0x040fe40000010e0f */
[----:B------:R-:W-:Y:S02]  /*35d0*/  LOP3.LUT R14, R15, R25, R22, 0xca, !PT ;  /* 0x000000190f0e7212 */ /* 0x000fe400078eca16 */
[----:B------:R-:W-:Y:S02]  /*35e0*/  LOP3.LUT R21, R12, R4, R19, 0x96, !PT ;  /* 0x000000040c157212 */ /* 0x000fe400078e9613 */
[----:B------:R-:W-:-:S02]  /*35f0*/  SHF.L.W.U32.HI R4, R16, 0x1e, R16 ;  /* 0x0000001e10047819 */ /* 0x000fc40000010e10 */
[C-C-:B------:R-:W-:Y:S02]  /*3600*/  SHF.L.W.U32.HI R19, R16.reuse, 0x13, R16.reuse ;  /* 0x0000001310137819 */ /* 0x140fe40000010e10 */
[----:B------:R-:W-:Y:S02]  /*3610*/  SHF.L.W.U32.HI R12, R16, 0xa, R16 ;  /* 0x0000000a100c7819 */ /* 0x000fe40000010e10 */
[----:B------:R-:W-:Y:S02]  /*3620*/  IADD3 R14, PT, PT, R14, R18, R21 ;  /* 0x000000120e0e7210 */ /* 0x000fe40007ffe015 */
[----:B------:R-:W-:Y:S02]  /*3630*/  LOP3.LUT R12, R12, R4, R19, 0x96, !PT ;  /* 0x000000040c0c7212 */ /* 0x000fe400078e9613 */
[----:B---3--:R-:W-:Y:S02]  /*3640*/  IADD3 R8, PT, PT, R5, R14, R8 ;  /* 0x0000000e05087210 */ /* 0x008fe40007ffe008 */
[----:B------:R-:W-:-:S03]  /*3650*/  LOP3.LUT R4, R9, R13, R16, 0xe8, !PT ;  /* 0x0000000d09047212 */ /* 0x000fc600078ee810 */
[----:B------:R-:W-:Y:S01]  /*3660*/  IMAD.IADD R18, R8, 0x1, R13 ;  /* 0x0000000108127824 */ /* 0x000fe200078e020d */
[----:B------:R-:W-:-:S04]  /*3670*/  IADD3 R12, PT, PT, R17, R12, R4 ;  /* 0x0000000c110c7210 */ /* 0x000fc80007ffe004 */
[C-C-:B------:R-:W-:Y:S02]  /*3680*/  SHF.L.W.U32.HI R4, R12.reuse, 0x1e, R12.reuse ;  /* 0x0000001e0c047819 */ /* 0x140fe40000010e0c */
[C-C-:B------:R-:W-:Y:S02]  /*3690*/  SHF.L.W.U32.HI R5, R12.reuse, 0x13, R12.reuse ;  /* 0x000000130c057819 */ /* 0x140fe40000010e0c */
[----:B------:R-:W-:Y:S02]  /*36a0*/  SHF.L.W.U32.HI R13, R12, 0xa, R12 ;  /* 0x0000000a0c0d7819 */ /* 0x000fe40000010e0c */
[C-C-:B------:R-:W-:Y:S02]  /*36b0*/  SHF.L.W.U32.HI R14, R18.reuse, 0x1a, R18.reuse ;  /* 0x0000001a120e7819 */ /* 0x140fe40000010e12 */
[C-C-:B------:R-:W-:Y:S02]  /*36c0*/  SHF.L.W.U32.HI R17, R18.reuse, 0x15, R18.reuse ;  /* 0x0000001512117819 */ /* 0x140fe40000010e12 */
[----:B------:R-:W-:-:S02]  /*36d0*/  SHF.L.W.U32.HI R19, R18, 0x7, R18 ;  /* 0x0000000712137819 */ /* 0x000fc40000010e12 */
[----:B------:R-:W-:Y:S02]  /*36e0*/  LOP3.LUT R13, R13, R4, R5, 0x96, !PT ;  /* 0x000000040d0d7212 */ /* 0x000fe400078e9605 */
[----:B------:R-:W-:Y:S02]  /*36f0*/  LOP3.LUT R17, R19, R14, R17, 0x96, !PT ;  /* 0x0000000e13117212 */ /* 0x000fe400078e9611 */
[----:B------:R-:W-:Y:S02]  /*3700*/  LOP3.LUT R5, R18, R15, R25, 0xca, !PT ;  /* 0x0000000f12057212 */ /* 0x000fe400078eca19 */
[----:B------:R-:W-:Y:S02]  /*3710*/  LOP3.LUT R4, R16, R9, R12, 0xe8, !PT ;  /* 0x0000000910047212 */ /* 0x000fe400078ee80c */
[----:B------:R-:W-:Y:S02]  /*3720*/  IADD3 R5, PT, PT, R5, R22, R17 ;  /* 0x0000001605057210 */ /* 0x000fe40007ffe011 */
[----:B------:R-:W-:-:S02]  /*3730*/  IADD3 R13, PT, PT, R8, R13, R4 ;  /* 0x0000000d080d7210 */ /* 0x000fc40007ffe004 */
[----:B----4-:R-:W-:Y:S02]  /*3740*/  IADD3 R6, PT, PT, R6, R5, R11 ;  /* 0x0000000506067210 */ /* 0x010fe40007ffe00b */
[C-C-:B------:R-:W-:Y:S02]  /*3750*/  SHF.L.W.U32.HI R4, R13.reuse, 0x1e, R13.reuse ;  /* 0x0000001e0d047819 */ /* 0x140fe40000010e0d */
[C---:B------:R-:W-:Y:S01]  /*3760*/  SHF.L.W.U32.HI R5, R13.reuse, 0x13, R13 ;  /* 0x000000130d057819 */ /* 0x040fe20000010e0d */
[----:B------:R-:W-:Y:S01]  /*3770*/  IMAD.IADD R22, R6, 0x1, R9 ;  /* 0x0000000106167824 */ /* 0x000fe200078e0209 */
[--C-:B------:R-:W-:Y:S02]  /*3780*/  SHF.L.W.U32.HI R8, R13, 0xa, R13.reuse ;  /* 0x0000000a0d087819 */ /* 0x100fe40000010e0d */
[----:B------:R-:W-:Y:S02]  /*3790*/  LOP3.LUT R9, R12, R16, R13, 0xe8, !PT ;  /* 0x000000100c097212 */ /* 0x000fe400078ee80d */
[----:B------:R-:W-:-:S02]  /*37a0*/  LOP3.LUT R5, R8, R4, R5, 0x96, !PT ;  /* 0x0000000408057212 */ /* 0x000fc400078e9605 */
[C-C-:B------:R-:W-:Y:S02]  /*37b0*/  SHF.L.W.U32.HI R4, R22.reuse, 0x1a, R22.reuse ;  /* 0x0000001a16047819 */ /* 0x140fe40000010e16 */
[C-C-:B------:R-:W-:Y:S02]  /*37c0*/  SHF.L.W.U32.HI R11, R22.reuse, 0x15, R22.reuse ;  /* 0x00000015160b7819 */ /* 0x140fe40000010e16 */
[----:B------:R-:W-:Y:S02]  /*37d0*/  SHF.L.W.U32.HI R8, R22, 0x7, R22 ;  /* 0x0000000716087819 */ /* 0x000fe40000010e16 */
[----:B------:R-:W-:Y:S02]  /*37e0*/  IADD3 R9, PT, PT, R6, R5, R9 ;  /* 0x0000000506097210 */ /* 0x000fe40007ffe009 */
[----:B------:R-:W-:Y:S02]  /*37f0*/  LOP3.LUT R4, R8, R4, R11, 0x96, !PT ;  /* 0x0000000408047212 */ /* 0x000fe400078e960b */
[----:B------:R-:W-:-:S02]  /*3800*/  LOP3.LUT R5, R22, R18, R15, 0xca, !PT ;  /* 0x0000001216057212 */ /* 0x000fc400078eca0f */
[--C-:B------:R-:W-:Y:S02]  /*3810*/  SHF.L.W.U32.HI R6, R9, 0x1e, R9.reuse ;  /* 0x0000001e09067819 */ /* 0x100fe40000010e09 */
[----:B------:R-:W-:Y:S02]  /*3820*/  IADD3 R4, PT, PT, R5, R25, R4 ;  /* 0x0000001905047210 */ /* 0x000fe40007ffe004 */
[C-C-:B------:R-:W-:Y:S02]  /*3830*/  SHF.L.W.U32.HI R11, R9.reuse, 0x13, R9.reuse ;  /* 0x00000013090b7819 */ /* 0x140fe40000010e09 */
[----:B------:R-:W-:Y:S02]  /*3840*/  SHF.L.W.U32.HI R8, R9, 0xa, R9 ;  /* 0x0000000a09087819 */ /* 0x000fe40000010e09 */
[----:B-----5:R-:W-:Y:S02]  /*3850*/  IADD3 R7, PT, PT, R7, R4, R10 ;  /* 0x0000000407077210 */ /* 0x020fe40007ffe00a */
[----:B------:R-:W-:-:S02]  /*3860*/  LOP3.LUT R6, R8, R6, R11, 0x96, !PT ;  /* 0x0000000608067212 */ /* 0x000fc400078e960b */
[----:B------:R-:W-:Y:S01]  /*3870*/  LOP3.LUT R4, R13, R12, R9, 0xe8, !PT ;  /* 0x0000000c0d047212 */ /* 0x000fe200078ee809 */
[----:B------:R-:W-:-:S03]  /*3880*/  IMAD.IADD R25, R7, 0x1, R16 ;  /* 0x0000000107197824 */ /* 0x000fc600078e0210 */
[----:B------:R-:W-:Y:S01]  /*3890*/  IADD3 R16, PT, PT, R7, R6, R4 ;  /* 0x0000000607107210 */ /* 0x000fe20007ffe004 */
[----:B------:R-:W-:Y:S06]  /*38a0*/  BRA.U UP0, `(.L_x_25) ;  /* 0xfffffff900d87547 */ /* 0x000fec000b83ffff */
[----:B------:R-:W-:Y:S01]  /*38b0*/  VIADD R29, R12, 0xa54ff53a ;  /* 0xa54ff53a0c1d7836 */ /* 0x000fe20000000000 */
[----:B------:R-:W0:Y:S01]  /*38c0*/  LDCU UR4, c[0x0][0x3b0] ;  /* 0x00007600ff0477ac */ /* 0x000e220008000800 */
[----:B------:R-:W-:Y:S02]  /*38d0*/  VIADD R13, R13, 0x3c6ef372 ;  /* 0x3c6ef3720d0d7836 */ /* 0x000fe40000000000 */
[----:B------:R-:W-:Y:S01]  /*38e0*/  VIADD R14, R9, 0xbb67ae85 ;  /* 0xbb67ae85090e7836 */ /* 0x000fe20000000000 */
[--C-:B------:R-:W-:Y:S01]  /*38f0*/  SHF.R.U32.HI R6, RZ, 0x18, R29.reuse ;  /* 0x00000018ff067819 */ /* 0x100fe2000001161d */
[----:B------:R-:W-:Y:S01]  /*3900*/  VIADD R16, R16, 0x6a09e667 ;  /* 0x6a09e66710107836 */ /* 0x000fe20000000000 */
[----:B------:R-:W-:Y:S01]  /*3910*/  SHF.R.U32.HI R5, RZ, 0x10, R29 ;  /* 0x00000010ff057819 */ /* 0x000fe2000001161d */
[----:B------:R-:W-:Y:S01]  /*3920*/  VIADD R15, R15, 0x5be0cd19 ;  /* 0x5be0cd190f0f7836 */ /* 0x000fe20000000000 */
[--C-:B------:R-:W-:Y:S01]  /*3930*/  SHF.R.U32.HI R7, RZ, 0x18, R13.reuse ;  /* 0x00000018ff077819 */ /* 0x100fe2000001160d */
[----:B------:R-:W-:Y:S01]  /*3940*/  VIADD R18, R18, 0x1f83d9ab ;  /* 0x1f83d9ab12127836 */ /* 0x000fe20000000000 */
[----:B------:R-:W-:Y:S01]  /*3950*/  SHF.R.U32.HI R4, RZ, 0x10, R13 ;  /* 0x00000010ff047819 */ /* 0x000fe2000001160d */
[----:B------:R-:W-:Y:S01]  /*3960*/  VIADD R25, R25, 0x510e527f ;  /* 0x510e527f19197836 */ /* 0x000fe20000000000 */
[----:B------:R-:W-:Y:S01]  /*3970*/  PRMT R6, R6, 0x3340, R5 ;  /* 0x0000334006067816 */ /* 0x000fe20000000005 */
[----:B------:R-:W-:Y:S01]  /*3980*/  VIADD R22, R22, 0x9b05688c ;  /* 0x9b05688c16167836 */ /* 0x000fe20000000000 */
[----:B------:R-:W-:-:S02]  /*3990*/  SHF.R.U32.HI R24, RZ, 0x8, R29 ;  /* 0x00000008ff187819 */ /* 0x000fc4000001161d */
[--C-:B------:R-:W-:Y:S02]  /*39a0*/  SHF.R.U32.HI R10, RZ, 0x18, R14.reuse ;  /* 0x00000018ff0a7819 */ /* 0x100fe4000001160e */
[----:B------:R-:W-:Y:S01]  /*39b0*/  SHF.R.U32.HI R5, RZ, 0x10, R14 ;  /* 0x00000010ff057819 */ /* 0x000fe2000001160e */
[----:B0-----:R-:W-:Y:S01]  /*39c0*/  UISETP.GE.AND UP0, UPT, UR4, 0x1, UPT ;  /* 0x000000010400788c */ /* 0x001fe2000bf06270 */
[----:B------:R-:W-:Y:S02]  /*39d0*/  SHF.R.U32.HI R12, RZ, 0x8, R13 ;  /* 0x00000008ff0c7819 */ /* 0x000fe4000001160d */
[----:B------:R-:W-:Y:S02]  /*39e0*/  PRMT R8, R7, 0x3340, R4 ;  /* 0x0000334007087816 */ /* 0x000fe40000000004 */
[----:B------:R-:W-:Y:S02]  /*39f0*/  PRMT R7, R24, 0x3340, R29 ;  /* 0x0000334018077816 */ /* 0x000fe4000000001d */
[----:B------:R-:W-:-:S02]  /*3a00*/  PRMT R10, R10, 0x3340, R5 ;  /* 0x000033400a0a7816 */ /* 0x000fc40000000005 */
[----:B------:R-:W-:Y:S02]  /*3a10*/  PRMT R5, R12, 0x3340, R13 ;  /* 0x000033400c057816 */ /* 0x000fe4000000000d */
[--C-:B------:R-:W-:Y:S02]  /*3a20*/  SHF.R.U32.HI R9, RZ, 0x18, R16.reuse ;  /* 0x00000018ff097819 */ /* 0x100fe40000011610 */
[--C-:B------:R-:W-:Y:S02]  /*3a30*/  SHF.R.U32.HI R4, RZ, 0x10, R16.reuse ;  /* 0x00000010ff047819 */ /* 0x100fe40000011610 */
[----:B------:R-:W-:Y:S02]  /*3a40*/  PRMT R7, R6, 0x5410, R7 ;  /* 0x0000541006077816 */ /* 0x000fe40000000007 */
[----:B------:R-:W-:Y:S02]  /*3a50*/  PRMT R6, R8, 0x5410, R5 ;  /* 0x0000541008067816 */ /* 0x000fe40000000005 */
[----:B------:R-:W-:-:S02]  /*3a60*/  SHF.R.U32.HI R11, RZ, 0x8, R16 ;  /* 0x00000008ff0b7819 */ /* 0x000fc40000011610 */
[----:B------:R-:W-:Y:S02]  /*3a70*/  SHF.R.U32.HI R5, RZ, 0x8, R14 ;  /* 0x00000008ff057819 */ /* 0x000fe4000001160e */
[--C-:B------:R-:W-:Y:S02]  /*3a80*/  SHF.R.U32.HI R17, RZ, 0x18, R15.reuse ;  /* 0x00000018ff117819 */ /* 0x100fe4000001160f */
[--C-:B------:R-:W-:Y:S02]  /*3a90*/  SHF.R.U32.HI R8, RZ, 0x10, R15.reuse ;  /* 0x00000010ff087819 */ /* 0x100fe4000001160f */
[----:B------:R-:W-:Y:S02]  /*3aa0*/  SHF.R.U32.HI R12, RZ, 0x8, R15 ;  /* 0x00000008ff0c7819 */ /* 0x000fe4000001160f */
[----:B------:R-:W-:Y:S02]  /*3ab0*/  PRMT R9, R9, 0x3340, R4 ;  /* 0x0000334009097816 */ /* 0x000fe40000000004 */
[----:B------:R-:W-:-:S02]  /*3ac0*/  PRMT R4, R11, 0x3340, R16 ;  /* 0x000033400b047816 */ /* 0x000fc40000000010 */
[----:B------:R-:W-:Y:S02]  /*3ad0*/  PRMT R5, R5, 0x3340, R14 ;  /* 0x0000334005057816 */ /* 0x000fe4000000000e */
[----:B------:R-:W-:Y:S02]  /*3ae0*/  PRMT R8, R17, 0x3340, R8 ;  /* 0x0000334011087816 */ /* 0x000fe40000000008 */
[----:B------:R-:W-:Y:S02]  /*3af0*/  PRMT R11, R12, 0x3340, R15 ;  /* 0x000033400c0b7816 */ /* 0x000fe4000000000f */
[----:B------:R-:W-:Y:S02]  /*3b00*/  PRMT R5, R10, 0x5410, R5 ;  /* 0x000054100a057816 */ /* 0x000fe40000000005 */
[----:B------:R-:W-:Y:S02]  /*3b10*/  PRMT R4, R9, 0x5410, R4 ;  /* 0x0000541009047816 */ /* 0x000fe40000000004 */
[----:B------:R-:W-:-:S02]  /*3b20*/  PRMT R11, R8, 0x5410, R11 ;  /* 0x00005410080b7816 */ /* 0x000fc4000000000b */
[--C-:B------:R-:W-:Y:S01]  /*3b30*/  SHF.R.U32.HI R21, RZ, 0x18, R18.reuse ;  /* 0x00000018ff157819 */ /* 0x100fe20000011612 */
[----:B------:R0:W-:Y:S01]  /*3b40*/  STL.128 [R1+0x2c0], R4 ;  /* 0x0002c00401007387 */ /* 0x0001e20000100c00 */
[----:B------:R-:W-:Y:S02]  /*3b50*/  SHF.R.U32.HI R10, RZ, 0x10, R18 ;  /* 0x00000010ff0a7819 */ /* 0x000fe40000011612 */
[--C-:B------:R-:W-:Y:S02]  /*3b60*/  SHF.R.U32.HI R24, RZ, 0x18, R22.reuse ;  /* 0x00000018ff187819 */ /* 0x100fe40000011616 */
[----:B------:R-:W-:Y:S02]  /*3b70*/  SHF.R.U32.HI R9, RZ, 0x10, R22 ;  /* 0x00000010ff097819 */ /* 0x000fe40000011616 */
[--C-:B------:R-:W-:Y:S02]  /*3b80*/  SHF.R.U32.HI R27, RZ, 0x18, R25.reuse ;  /* 0x00000018ff1b7819 */ /* 0x100fe40000011619 */
[----:B------:R-:W-:-:S02]  /*3b90*/  SHF.R.U32.HI R8, RZ, 0x10, R25 ;  /* 0x00000010ff087819 */ /* 0x000fc40000011619 */
[----:B------:R-:W-:Y:S02]  /*3ba0*/  SHF.R.U32.HI R19, RZ, 0x8, R18 ;  /* 0x00000008ff137819 */ /* 0x000fe40000011612 */
[----:B------:R-:W-:Y:S02]  /*3bb0*/  SHF.R.U32.HI R23, RZ, 0x8, R22 ;  /* 0x00000008ff177819 */ /* 0x000fe40000011616 */
[----:B------:R-:W-:Y:S02]  /*3bc0*/  SHF.R.U32.HI R26, RZ, 0x8, R25 ;  /* 0x00000008ff1a7819 */ /* 0x000fe40000011619 */
[----:B------:R-:W-:Y:S02]  /*3bd0*/  PRMT R31, R21, 0x3340, R10 ;  /* 0x00003340151f7816 */ /* 0x000fe4000000000a */
        /* <DEDUP_REMOVED lines=8> */
[----:B------:R-:W-:Y:S02]  /*3c60*/  PRMT R28, R29, 0x7632, R28 ;  /* 0x000076321d1c7816 */ /* 0x000fe4000000001c */
[----:B------:R-:W-:Y:S01]  /*3c70*/  PRMT R30, R25, 0x7632, R30 ;  /* 0x00007632191e7816 */ /* 0x000fe2000000001e */
[----:B------:R0:W-:Y:S01]  /*3c80*/  STL.128 [R1+0x2d0], R8 ;  /* 0x0002d00801007387 */ /* 0x0001e20000100c00 */
[----:B------:R-:W-:Y:S02]  /*3c90*/  PRMT R31, R22, 0x7632, R31 ;  /* 0x00007632161f7816 */ /* 0x000fe4000000001f */
[----:B------:R-:W-:Y:S02]  /*3ca0*/  PRMT R32, R18, 0x7632, R32 ;  /* 0x0000763212207816 */ /* 0x000fe40000000020 */
[----:B------:R-:W-:Y:S01]  /*3cb0*/  PRMT R33, R15, 0x7632, R33 ;  /* 0x000076320f217816 */ /* 0x000fe20000000021 */
[----:B------:R-:W-:Y:S06]  /*3cc0*/  BRA.U !UP0, `(.L_x_26) ;  /* 0x0000000108747547 */ /* 0x000fec000b800000 */
[----:B------:R-:W-:Y:S01]  /*3cd0*/  UISETP.NE.AND UP0, UPT, UR4, 0x1, UPT ;  /* 0x000000010400788c */ /* 0x000fe2000bf05270 */
[----:B------:R-:W-:Y:S08]  /*3ce0*/  BSSY.RELIABLE B1, `(.L_x_27) ;  /* 0x0000011000017945 */ /* 0x000ff00003800100 */
[----:B------:R-:W-:Y:S05]  /*3cf0*/  BRA.U !UP0, `(.L_x_28) ;  /* 0x0000000108207547 */ /* 0x000fea000b800000 */
[----:B0-----:R-:W-:-:S07]  /*3d00*/  IMAD.MOV.U32 R4, RZ, RZ, RZ ;  /* 0x000000ffff047224 */ /* 0x001fce00078e00ff */
.L_x_30:
[----:B------:R-:W-:-:S06]  /*3d10*/  IMAD.IADD R5, R1, 0x1, R4 ;  /* 0x0000000101057824 */ /* 0x000fcc00078e0204 */
[----:B------:R-:W2:Y:S02]  /*3d20*/  LDL.U8 R5, [R5+0x2c0] ;  /* 0x0002c00005057983 */ /* 0x000ea40000100000 */
[----:B--2---:R-:W-:-:S13]  /*3d30*/  ISETP.NE.AND P0, PT, R5, RZ, PT ;  /* 0x000000ff0500720c */ /* 0x004fda0003f05270 */
[----:B------:R-:W-:Y:S05]  /*3d40*/  @P0 BRA `(.L_x_29) ;  /* 0x0000000000280947 */ /* 0x000fea0003800000 */
[----:B------:R-:W-:-:S05]  /*3d50*/  VIADD R4, R4, 0x1 ;  /* 0x0000000104047836 */ /* 0x000fca0000000000 */
[----:B------:R-:W-:-:S13]  /*3d60*/  ISETP.NE.AND P0, PT, R4, UR28, PT ;  /* 0x0000001c04007c0c */ /* 0x000fda000bf05270 */
[----:B------:R-:W-:Y:S05]  /*3d70*/  @P0 BRA `(.L_x_30) ;  /* 0xfffffffc00e40947 */ /* 0x000fea000383ffff */
.L_x_28:
[----:B------:R-:W1:Y:S02]  /*3d80*/  LDCU UR4, c[0x0][0x3b0] ;  /* 0x00007600ff0477ac */ /* 0x000e640008000800 */
[----:B-1----:R-:W-:-:S09]  /*3d90*/  ULOP3.LUT UP0, URZ, UR4, 0x1, URZ, 0xc0, !UPT ;  /* 0x0000000104ff7892 */ /* 0x002fd2000f80c0ff */
[----:B------:R-:W-:Y:S05]  /*3da0*/  BRA.U !UP0, `(.L_x_31) ;  /* 0x0000000108387547 */ /* 0x000fea000b800000 */
[----:B0-----:R-:W2:Y:S02]  /*3db0*/  LDL.U8 R4, [UR12+0x2c0] ;  /* 0x0002c00cff047983 */ /* 0x001ea40008100000 */
[----:B--2---:R-:W-:-:S13]  /*3dc0*/  ISETP.GT.U32.AND P0, PT, R4, 0xf, PT ;  /* 0x0000000f0400780c */ /* 0x004fda0003f04070 */
[----:B------:R-:W-:Y:S05]  /*3dd0*/  @!P0 BREAK.RELIABLE B1 ;  /* 0x0000000000018942 */ /* 0x000fea0003800100 */
[----:B------:R-:W-:Y:S05]  /*3de0*/  @!P0 BRA `(.L_x_26) ;  /* 0x00000000002c8947 */ /* 0x000fea0003800000 */
.L_x_29:
[----:B------:R-:W-:Y:S05]  /*3df0*/  BSYNC.RELIABLE B1 ;  /* 0x0000000000017941 */ /* 0x000fea0003800100 */
.L_x_27:
[----:B------:R-:W0:Y:S01]  /*3e00*/  LDCU.64 UR14, c[0x0][0x3a8] ;  /* 0x00007500ff0e77ac */ /* 0x000e220008000a00 */
[----:B------:R-:W-:Y:S01]  /*3e10*/  IADD3 R20, P1, PT, R20, UR6, RZ ;  /* 0x0000000614147c10 */ /* 0x000fe2000ff3e0ff */
[----:B------:R-:W-:Y:S02]  /*3e20*/  UMOV UR4, URZ ;  /* 0x000000ff00047c82 */ /* 0x000fe40008000000 */
[----:B------:R-:W-:-:S06]  /*3e30*/  UIADD3 UR4, UPT, UPT, UR7, UR4, URZ ;  /* 0x0000000407047290 */ /* 0x000fcc000fffe0ff */
[----:B------:R-:W-:Y:S02]  /*3e40*/  IADD3.X R3, PT, PT, R3, UR4, RZ, P1, !PT ;  /* 0x0000000403037c10 */ /* 0x000fe40008ffe4ff */
[----:B0-----:R-:W-:-:S04]  /*3e50*/  ISETP.GE.U32.AND P0, PT, R20, UR14, PT ;  /* 0x0000000e14007c0c */ /* 0x001fc8000bf06070 */
[----:B------:R-:W-:-:S13]  /*3e60*/  ISETP.GE.U32.AND.EX P0, PT, R3, UR15, PT, P0 ;  /* 0x0000000f03007c0c */ /* 0x000fda000bf06100 */
[----:B------:R-:W-:Y:S05]  /*3e70*/  @!P0 BRA `(.L_x_32) ;  /* 0xffffffc000f08947 */ /* 0x000fea000383ffff */
[----:B------:R-:W-:Y:S05]  /*3e80*/  EXIT ;  /* 0x000000000000794d */ /* 0x000fea0003800000 */
.L_x_31:
[----:B------:R-:W-:Y:S05]  /*3e90*/  BREAK.RELIABLE B1 ;  /* 0x0000000000017942 */ /* 0x000fea0003800100 */
.L_x_26:
[----:B------:R-:W-:Y:S05]  /*3ea0*/  BSYNC.RECONVERGENT B0 ;  /* 0x0000000000007941 */ /* 0x000fea0003800200 */
.L_x_0:
[----:B------:R-:W1:Y:S01]  /*3eb0*/  LDCU.64 UR14, c[0x0][0x3b8] ;  /* 0x00007700ff0e77ac */ /* 0x000e620008000a00 */
[----:B0-----:R-:W-:Y:S02]  /*3ec0*/  IMAD.MOV.U32 R4, RZ, RZ, RZ ;  /* 0x000000ffff047224 */ /* 0x001fe400078e00ff */
[----:B------:R-:W-:Y:S02]  /*3ed0*/  IMAD.MOV.U32 R5, RZ, RZ, 0x1 ;  /* 0x00000001ff057424 */ /* 0x000fe400078e00ff */
[----:B-1----:R-:W-:Y:S02]  /*3ee0*/  IMAD.U32 R6, RZ, RZ, UR14 ;  /* 0x0000000eff067e24 */ /* 0x002fe4000f8e00ff */
[----:B------:R-:W-:-:S05]  /*3ef0*/  IMAD.U32 R7, RZ, RZ, UR15 ;  /* 0x0000000fff077e24 */ /* 0x000fca000f8e00ff */
[----:B------:R-:W2:Y:S02]  /*3f00*/  ATOMG.E.CAS.STRONG.GPU PT, R4, [R6], R4, R5 ;  /* 0x00000004060473a9 */ /* 0x000ea400001ee105 */
[----:B--2---:R-:W-:-:S13]  /*3f10*/  ISETP.NE.AND P0, PT, R4, RZ, PT ;  /* 0x000000ff0400720c */ /* 0x004fda0003f05270 */
[----:B------:R-:W-:Y:S05]  /*3f20*/  @P0 EXIT ;  /* 0x000000000000094d */ /* 0x000fea0003800000 */
[----:B------:R-:W0:Y:S01]  /*3f30*/  LDCU.64 UR14, c[0x0][0x3a0] ;  /* 0x00007400ff0e77ac */ /* 0x000e220008000a00 */
[----:B------:R-:W1:Y:S01]  /*3f40*/  LDC.64 R4, c[0x0][0x3c0] ;  /* 0x0000f000ff047b82 */ /* 0x000e620000000a00 */
[----:B------:R-:W-:Y:S02]  /*3f50*/  SHF.R.U32.HI R0, RZ, 0x18, R29 ;  /* 0x00000018ff007819 */ /* 0x000fe4000001161d */
[----:B------:R-:W-:Y:S02]  /*3f60*/  SHF.R.U32.HI R10, RZ, 0x8, R16 ;  /* 0x00000008ff0a7819 */ /* 0x000fe40000011610 */
[--C-:B------:R-:W-:Y:S02]  /*3f70*/  SHF.R.U32.HI R9, RZ, 0x18, R14.reuse ;  /* 0x00000018ff097819 */ /* 0x100fe4000001160e */
[----:B------:R-:W-:Y:S01]  /*3f80*/  SHF.R.U32.HI R11, RZ, 0x8, R14 ;  /* 0x00000008ff0b7819 */ /* 0x000fe2000001160e */
[----:B------:R-:W2:Y:S01]  /*3f90*/  LDC.64 R6, c[0x0][0x3c8] ;  /* 0x0000f200ff067b82 */ /* 0x000ea20000000a00 */
[----:B------:R-:W-:-:S02]  /*3fa0*/  SHF.R.U32.HI R35, RZ, 0x18, R13 ;  /* 0x00000018ff237819 */ /* 0x000fc4000001160d */
[----:B------:R-:W-:Y:S02]  /*3fb0*/  SHF.R.U32.HI R37, RZ, 0x8, R13 ;  /* 0x00000008ff257819 */ /* 0x000fe4000001160d */
[----:B------:R-:W-:Y:S02]  /*3fc0*/  SHF.R.U32.HI R8, RZ, 0x8, R29 ;  /* 0x00000008ff087819 */ /* 0x000fe4000001161d */
[----:B0-----:R-:W-:Y:S02]  /*3fd0*/  IADD3 R2, P0, PT, R20, UR14, RZ ;  /* 0x0000000e14027c10 */ /* 0x001fe4000ff1e0ff */
[----:B------:R-:W-:Y:S02]  /*3fe0*/  SHF.R.U32.HI R20, RZ, 0x18, R16 ;  /* 0x00000018ff147819 */ /* 0x000fe40000011610 */
[----:B------:R-:W-:-:S05]  /*3ff0*/  IADD3.X R3, PT, PT, R3, UR15, RZ, P0, !PT ;  /* 0x0000000f03037c10 */ /* 0x000fca00087fe4ff */
[----:B-1----:R0:W-:Y:S04]  /*4000*/  STG.E.64 desc[UR18][R4.64], R2 ;  /* 0x0000000204007986 */ /* 0x0021e8000c101b12 */
[----:B--2---:R1:W-:Y:S04]  /*4010*/  STG.E.U8 desc[UR18][R6.64+0xc], R0 ;  /* 0x00000c0006007986 */ /* 0x0043e8000c101112 */
[----:B------:R-:W-:Y:S01]  /*4020*/  STG.E.U8 desc[UR18][R6.64+0x2], R10 ;  /* 0x0000020a06007986 */ /* 0x000fe2000c101112 */
[----:B0-----:R-:W-:-:S03]  /*4030*/  PRMT R3, R16, 0x7632, R3 ;  /* 0x0000763210037816 */ /* 0x001fc60000000003 */
[----:B------:R-:W-:Y:S01]  /*4040*/  STG.E.U8 desc[UR18][R6.64], R20 ;  /* 0x0000001406007986 */ /* 0x000fe2000c101112 */
[----:B------:R-:W-:Y:S02]  /*4050*/  PRMT R2, R13, 0x7632, R2 ;  /* 0x000076320d027816 */ /* 0x000fe40000000002 */
[----:B-1----:R-:W-:Y:S01]  /*4060*/  PRMT R0, R14, 0x7632, R0 ;  /* 0x000076320e007816 */ /* 0x002fe20000000000 */
[----:B------:R-:W-:Y:S04]  /*4070*/  STG.E.U8 desc[UR18][R6.64+0x4], R9 ;  /* 0x0000040906007986 */ /* 0x000fe8000c101112 */
        /* <DEDUP_REMOVED lines=27> */
[----:B------:R-:W-:Y:S01]  /*4230*/  STG.E.U8 desc[UR18][R6.64+0x1d], R33 ;  /* 0x00001d2106007986 */ /* 0x000fe2000c101112 */
[----:B------:R-:W-:Y:S05]  /*4240*/  EXIT ;  /* 0x000000000000794d */ /* 0x000fea0003800000 */
.L_x_33:
[----:B------:R-:W-:-:S00]  /*4250*/  BRA `(.L_x_33) ;  /* 0xfffffffc00fc7947 */ /* 0x000fc0000383ffff */
[----:B------:R-:W-:-:S00]  /*4260*/  NOP ;  /* 0x0000000000007918 */ /* 0x000fc00000000000 */
        /* <DEDUP_REMOVED lines=9> */
.L_x_34:


//--------------------- .nv.global.init           --------------------------
	.section	.nv.global.init,"aw",@progbits
	.align	4
.nv.global.init:
	.type		_ZZ6sha256PKhiPhE1k,@object
	.size		_ZZ6sha256PKhiPhE1k,(.L_0 - _ZZ6sha256PKhiPhE1k)
_ZZ6sha256PKhiPhE1k:
        /*0000*/ 	.byte	0x98, 0x2f, 0x8a, 0x42, 0x91, 0x44, 0x37, 0x71, 0xcf, 0xfb, 0xc0, 0xb5, 0xa5, 0xdb, 0xb5, 0xe9
        /* <DEDUP_REMOVED lines=15> */
.L_0:


//--------------------- .nv.shared.reserved.0     --------------------------
	.section	.nv.shared.reserved.0,"aw",@nobits
	.weak		__nv_reservedSMEM_offset_0_alias
	.size		__nv_reservedSMEM_offset_0_alias, 0, 64
	.other		__nv_reservedSMEM_offset_0_alias,@"STO_CUDA_RESERVED_SHARED STV_DEFAULT"
__nv_reservedSMEM_offset_0_alias:
	.zero		0
	.zero		64


//--------------------- .nv.constant0.mine_kernel --------------------------
	.section	.nv.constant0.mine_kernel,"a",@progbits
	.sectionflags	@""
	.align	4
.nv.constant0.mine_kernel:
	.zero		976


//--------------------- SYMBOLS --------------------------

	.type		.nv.reservedSmem.offset0,@object
	.size		.nv.reservedSmem.offset0,0x4
